//
// Generated by NVIDIA NVVM Compiler
//
// Compiler Build ID: CL-36424714
// Cuda compilation tools, release 13.0, V13.0.88
// Based on NVVM 20.0.0
//

.version 9.0
.target sm_100
.address_size 64

	// .globl	_Z11init_kerneliiPaP17curandStateXORWOWm
.global .align 4 .b8 precalc_xorwow_matrix[102400];
.global .align 4 .b8 precalc_xorwow_offset_matrix[102400];
.global .align 4 .b8 mrg32k3aM1[2304];
.global .align 4 .b8 mrg32k3aM2[2304];
.global .align 4 .b8 mrg32k3aM1SubSeq[2016];
.global .align 4 .b8 mrg32k3aM2SubSeq[2016];
.global .align 4 .b8 mrg32k3aM1Seq[2304];
.global .align 4 .b8 mrg32k3aM2Seq[2304];
.const .align 8 .b8 __cr_lgamma_table[72];
// _ZZ13verify_kerneliPaPxE5s_seq has been demoted
// _ZZ13verify_kerneliPaPxE8s_energy has been demoted
// _ZZ11tabu_kerneliiPaP17curandStateXORWOWE7s_cur_e has been demoted
// _ZZ11tabu_kerneliiPaP17curandStateXORWOWE8s_best_e has been demoted
// _ZZ11tabu_kerneliiPaP17curandStateXORWOWE8s_warp_d has been demoted
// _ZZ11tabu_kerneliiPaP17curandStateXORWOWE8s_warp_i has been demoted
// _ZZ11tabu_kerneliiPaP17curandStateXORWOWE5s_upd has been demoted
// _ZZ16crossover_kerneliPaPiP17curandStateXORWOWE5elite has been demoted
.extern .shared .align 16 .b8 smem[];

.visible .entry _Z11init_kerneliiPaP17curandStateXORWOWm(
	.param .u32 _Z11init_kerneliiPaP17curandStateXORWOWm_param_0,
	.param .u32 _Z11init_kerneliiPaP17curandStateXORWOWm_param_1,
	.param .u64 .ptr .align 1 _Z11init_kerneliiPaP17curandStateXORWOWm_param_2,
	.param .u64 .ptr .align 1 _Z11init_kerneliiPaP17curandStateXORWOWm_param_3,
	.param .u64 _Z11init_kerneliiPaP17curandStateXORWOWm_param_4
)
{
	.reg .pred 	%p<39>;
	.reg .b16 	%rs<8>;
	.reg .b32 	%r<593>;
	.reg .b32 	%f<15>;
	.reg .b64 	%rd<29>;

	ld.param.u32 	%r263, [_Z11init_kerneliiPaP17curandStateXORWOWm_param_0];
	ld.param.u32 	%r264, [_Z11init_kerneliiPaP17curandStateXORWOWm_param_1];
	ld.param.u64 	%rd12, [_Z11init_kerneliiPaP17curandStateXORWOWm_param_2];
	ld.param.u64 	%rd10, [_Z11init_kerneliiPaP17curandStateXORWOWm_param_3];
	ld.param.u64 	%rd11, [_Z11init_kerneliiPaP17curandStateXORWOWm_param_4];
	cvta.to.global.u64 	%rd1, %rd12;
	mov.u32 	%r265, %ctaid.x;
	mov.u32 	%r266, %ntid.x;
	mov.u32 	%r267, %tid.x;
	mad.lo.s32 	%r1, %r265, %r266, %r267;
	setp.ge.s32 	%p1, %r1, %r264;
	@%p1 bra 	$L__BB0_55;
	cvta.to.global.u64 	%rd13, %rd10;
	cvt.s64.s32 	%rd28, %r1;
	mul.wide.s32 	%rd14, %r1, 48;
	add.s64 	%rd3, %rd13, %rd14;
	cvt.u32.u64 	%r268, %rd11;
	xor.b32  	%r269, %r268, -1429050551;
	mul.lo.s32 	%r270, %r269, 1099087573;
	{ .reg .b32 tmp; mov.b64 {tmp, %r271}, %rd11; }
	xor.b32  	%r272, %r271, -136515619;
	mul.lo.s32 	%r273, %r272, -1703105765;
	add.s32 	%r274, %r270, %r273;
	add.s32 	%r592, %r274, 6615241;
	add.s32 	%r591, %r270, 123456789;
	st.global.v2.u32 	[%rd3], {%r592, %r591};
	xor.b32  	%r590, %r270, 362436069;
	add.s32 	%r589, %r273, 521288629;
	st.global.v2.u32 	[%rd3+8], {%r590, %r589};
	xor.b32  	%r588, %r273, 88675123;
	add.s32 	%r587, %r270, 5783321;
	st.global.v2.u32 	[%rd3+16], {%r588, %r587};
	setp.eq.s32 	%p2, %r1, 0;
	@%p2 bra 	$L__BB0_44;
	mov.b32 	%r456, 0;
$L__BB0_3:
	and.b64  	%rd5, %rd28, 3;
	setp.eq.s64 	%p3, %rd5, 0;
	@%p3 bra 	$L__BB0_42;
	mul.wide.u32 	%rd15, %r456, 3200;
	mov.u64 	%rd16, precalc_xorwow_matrix;
	add.s64 	%rd6, %rd16, %rd15;
	cvt.u32.u64 	%r9, %rd5;
	mov.b32 	%r457, 0;
$L__BB0_5:
	mov.b32 	%r470, 0;
	mov.u32 	%r471, %r470;
	mov.u32 	%r472, %r470;
	mov.u32 	%r473, %r470;
	mov.u32 	%r474, %r470;
	mov.u32 	%r463, %r470;
$L__BB0_6:
	mul.wide.u32 	%rd17, %r463, 4;
	add.s64 	%rd18, %rd3, %rd17;
	ld.global.u32 	%r17, [%rd18+4];
	shl.b32 	%r18, %r463, 5;
	mov.b32 	%r469, 0;
$L__BB0_7:
	.pragma "nounroll";
	shr.u32 	%r279, %r17, %r469;
	and.b32  	%r280, %r279, 1;
	setp.eq.b32 	%p4, %r280, 1;
	not.pred 	%p5, %p4;
	add.s32 	%r281, %r18, %r469;
	mul.lo.s32 	%r282, %r281, 5;
	mul.wide.u32 	%rd19, %r282, 4;
	add.s64 	%rd7, %rd6, %rd19;
	@%p5 bra 	$L__BB0_9;
	ld.global.u32 	%r283, [%rd7];
	xor.b32  	%r474, %r474, %r283;
	ld.global.u32 	%r284, [%rd7+4];
	xor.b32  	%r473, %r473, %r284;
	ld.global.u32 	%r285, [%rd7+8];
	xor.b32  	%r472, %r472, %r285;
	ld.global.u32 	%r286, [%rd7+12];
	xor.b32  	%r471, %r471, %r286;
	ld.global.u32 	%r287, [%rd7+16];
	xor.b32  	%r470, %r470, %r287;
$L__BB0_9:
	and.b32  	%r289, %r279, 2;
	setp.eq.s32 	%p6, %r289, 0;
	@%p6 bra 	$L__BB0_11;
	ld.global.u32 	%r290, [%rd7+20];
	xor.b32  	%r474, %r474, %r290;
	ld.global.u32 	%r291, [%rd7+24];
	xor.b32  	%r473, %r473, %r291;
	ld.global.u32 	%r292, [%rd7+28];
	xor.b32  	%r472, %r472, %r292;
	ld.global.u32 	%r293, [%rd7+32];
	xor.b32  	%r471, %r471, %r293;
	ld.global.u32 	%r294, [%rd7+36];
	xor.b32  	%r470, %r470, %r294;
$L__BB0_11:
	and.b32  	%r296, %r279, 4;
	setp.eq.s32 	%p7, %r296, 0;
	@%p7 bra 	$L__BB0_13;
	ld.global.u32 	%r297, [%rd7+40];
	xor.b32  	%r474, %r474, %r297;
	ld.global.u32 	%r298, [%rd7+44];
	xor.b32  	%r473, %r473, %r298;
	ld.global.u32 	%r299, [%rd7+48];
	xor.b32  	%r472, %r472, %r299;
	ld.global.u32 	%r300, [%rd7+52];
	xor.b32  	%r471, %r471, %r300;
	ld.global.u32 	%r301, [%rd7+56];
	xor.b32  	%r470, %r470, %r301;
$L__BB0_13:
	and.b32  	%r303, %r279, 8;
	setp.eq.s32 	%p8, %r303, 0;
	@%p8 bra 	$L__BB0_15;
	ld.global.u32 	%r304, [%rd7+60];
	xor.b32  	%r474, %r474, %r304;
	ld.global.u32 	%r305, [%rd7+64];
	xor.b32  	%r473, %r473, %r305;
	ld.global.u32 	%r306, [%rd7+68];
	xor.b32  	%r472, %r472, %r306;
	ld.global.u32 	%r307, [%rd7+72];
	xor.b32  	%r471, %r471, %r307;
	ld.global.u32 	%r308, [%rd7+76];
	xor.b32  	%r470, %r470, %r308;
$L__BB0_15:
	and.b32  	%r310, %r279, 16;
	setp.eq.s32 	%p9, %r310, 0;
	@%p9 bra 	$L__BB0_17;
	ld.global.u32 	%r311, [%rd7+80];
	xor.b32  	%r474, %r474, %r311;
	ld.global.u32 	%r312, [%rd7+84];
	xor.b32  	%r473, %r473, %r312;
	ld.global.u32 	%r313, [%rd7+88];
	xor.b32  	%r472, %r472, %r313;
	ld.global.u32 	%r314, [%rd7+92];
	xor.b32  	%r471, %r471, %r314;
	ld.global.u32 	%r315, [%rd7+96];
	xor.b32  	%r470, %r470, %r315;
$L__BB0_17:
	and.b32  	%r317, %r279, 32;
	setp.eq.s32 	%p10, %r317, 0;
	@%p10 bra 	$L__BB0_19;
	ld.global.u32 	%r318, [%rd7+100];
	xor.b32  	%r474, %r474, %r318;
	ld.global.u32 	%r319, [%rd7+104];
	xor.b32  	%r473, %r473, %r319;
	ld.global.u32 	%r320, [%rd7+108];
	xor.b32  	%r472, %r472, %r320;
	ld.global.u32 	%r321, [%rd7+112];
	xor.b32  	%r471, %r471, %r321;
	ld.global.u32 	%r322, [%rd7+116];
	xor.b32  	%r470, %r470, %r322;
$L__BB0_19:
	and.b32  	%r324, %r279, 64;
	setp.eq.s32 	%p11, %r324, 0;
	@%p11 bra 	$L__BB0_21;
	ld.global.u32 	%r325, [%rd7+120];
	xor.b32  	%r474, %r474, %r325;
	ld.global.u32 	%r326, [%rd7+124];
	xor.b32  	%r473, %r473, %r326;
	ld.global.u32 	%r327, [%rd7+128];
	xor.b32  	%r472, %r472, %r327;
	ld.global.u32 	%r328, [%rd7+132];
	xor.b32  	%r471, %r471, %r328;
	ld.global.u32 	%r329, [%rd7+136];
	xor.b32  	%r470, %r470, %r329;
$L__BB0_21:
	and.b32  	%r331, %r279, 128;
	setp.eq.s32 	%p12, %r331, 0;
	@%p12 bra 	$L__BB0_23;
	ld.global.u32 	%r332, [%rd7+140];
	xor.b32  	%r474, %r474, %r332;
	ld.global.u32 	%r333, [%rd7+144];
	xor.b32  	%r473, %r473, %r333;
	ld.global.u32 	%r334, [%rd7+148];
	xor.b32  	%r472, %r472, %r334;
	ld.global.u32 	%r335, [%rd7+152];
	xor.b32  	%r471, %r471, %r335;
	ld.global.u32 	%r336, [%rd7+156];
	xor.b32  	%r470, %r470, %r336;
$L__BB0_23:
	and.b32  	%r338, %r279, 256;
	setp.eq.s32 	%p13, %r338, 0;
	@%p13 bra 	$L__BB0_25;
	ld.global.u32 	%r339, [%rd7+160];
	xor.b32  	%r474, %r474, %r339;
	ld.global.u32 	%r340, [%rd7+164];
	xor.b32  	%r473, %r473, %r340;
	ld.global.u32 	%r341, [%rd7+168];
	xor.b32  	%r472, %r472, %r341;
	ld.global.u32 	%r342, [%rd7+172];
	xor.b32  	%r471, %r471, %r342;
	ld.global.u32 	%r343, [%rd7+176];
	xor.b32  	%r470, %r470, %r343;
$L__BB0_25:
	and.b32  	%r345, %r279, 512;
	setp.eq.s32 	%p14, %r345, 0;
	@%p14 bra 	$L__BB0_27;
	ld.global.u32 	%r346, [%rd7+180];
	xor.b32  	%r474, %r474, %r346;
	ld.global.u32 	%r347, [%rd7+184];
	xor.b32  	%r473, %r473, %r347;
	ld.global.u32 	%r348, [%rd7+188];
	xor.b32  	%r472, %r472, %r348;
	ld.global.u32 	%r349, [%rd7+192];
	xor.b32  	%r471, %r471, %r349;
	ld.global.u32 	%r350, [%rd7+196];
	xor.b32  	%r470, %r470, %r350;
$L__BB0_27:
	and.b32  	%r352, %r279, 1024;
	setp.eq.s32 	%p15, %r352, 0;
	@%p15 bra 	$L__BB0_29;
	ld.global.u32 	%r353, [%rd7+200];
	xor.b32  	%r474, %r474, %r353;
	ld.global.u32 	%r354, [%rd7+204];
	xor.b32  	%r473, %r473, %r354;
	ld.global.u32 	%r355, [%rd7+208];
	xor.b32  	%r472, %r472, %r355;
	ld.global.u32 	%r356, [%rd7+212];
	xor.b32  	%r471, %r471, %r356;
	ld.global.u32 	%r357, [%rd7+216];
	xor.b32  	%r470, %r470, %r357;
$L__BB0_29:
	and.b32  	%r359, %r279, 2048;
	setp.eq.s32 	%p16, %r359, 0;
	@%p16 bra 	$L__BB0_31;
	ld.global.u32 	%r360, [%rd7+220];
	xor.b32  	%r474, %r474, %r360;
	ld.global.u32 	%r361, [%rd7+224];
	xor.b32  	%r473, %r473, %r361;
	ld.global.u32 	%r362, [%rd7+228];
	xor.b32  	%r472, %r472, %r362;
	ld.global.u32 	%r363, [%rd7+232];
	xor.b32  	%r471, %r471, %r363;
	ld.global.u32 	%r364, [%rd7+236];
	xor.b32  	%r470, %r470, %r364;
$L__BB0_31:
	and.b32  	%r366, %r279, 4096;
	setp.eq.s32 	%p17, %r366, 0;
	@%p17 bra 	$L__BB0_33;
	ld.global.u32 	%r367, [%rd7+240];
	xor.b32  	%r474, %r474, %r367;
	ld.global.u32 	%r368, [%rd7+244];
	xor.b32  	%r473, %r473, %r368;
	ld.global.u32 	%r369, [%rd7+248];
	xor.b32  	%r472, %r472, %r369;
	ld.global.u32 	%r370, [%rd7+252];
	xor.b32  	%r471, %r471, %r370;
	ld.global.u32 	%r371, [%rd7+256];
	xor.b32  	%r470, %r470, %r371;
$L__BB0_33:
	and.b32  	%r373, %r279, 8192;
	setp.eq.s32 	%p18, %r373, 0;
	@%p18 bra 	$L__BB0_35;
	ld.global.u32 	%r374, [%rd7+260];
	xor.b32  	%r474, %r474, %r374;
	ld.global.u32 	%r375, [%rd7+264];
	xor.b32  	%r473, %r473, %r375;
	ld.global.u32 	%r376, [%rd7+268];
	xor.b32  	%r472, %r472, %r376;
	ld.global.u32 	%r377, [%rd7+272];
	xor.b32  	%r471, %r471, %r377;
	ld.global.u32 	%r378, [%rd7+276];
	xor.b32  	%r470, %r470, %r378;
$L__BB0_35:
	and.b32  	%r380, %r279, 16384;
	setp.eq.s32 	%p19, %r380, 0;
	@%p19 bra 	$L__BB0_37;
	ld.global.u32 	%r381, [%rd7+280];
	xor.b32  	%r474, %r474, %r381;
	ld.global.u32 	%r382, [%rd7+284];
	xor.b32  	%r473, %r473, %r382;
	ld.global.u32 	%r383, [%rd7+288];
	xor.b32  	%r472, %r472, %r383;
	ld.global.u32 	%r384, [%rd7+292];
	xor.b32  	%r471, %r471, %r384;
	ld.global.u32 	%r385, [%rd7+296];
	xor.b32  	%r470, %r470, %r385;
$L__BB0_37:
	and.b32  	%r387, %r279, 32768;
	setp.eq.s32 	%p20, %r387, 0;
	@%p20 bra 	$L__BB0_39;
	ld.global.u32 	%r388, [%rd7+300];
	xor.b32  	%r474, %r474, %r388;
	ld.global.u32 	%r389, [%rd7+304];
	xor.b32  	%r473, %r473, %r389;
	ld.global.u32 	%r390, [%rd7+308];
	xor.b32  	%r472, %r472, %r390;
	ld.global.u32 	%r391, [%rd7+312];
	xor.b32  	%r471, %r471, %r391;
	ld.global.u32 	%r392, [%rd7+316];
	xor.b32  	%r470, %r470, %r392;
$L__BB0_39:
	add.s32 	%r469, %r469, 16;
	setp.ne.s32 	%p21, %r469, 32;
	@%p21 bra 	$L__BB0_7;
	mad.lo.s32 	%r393, %r463, -31, %r18;
	add.s32 	%r463, %r393, 1;
	setp.ne.s32 	%p22, %r463, 5;
	@%p22 bra 	$L__BB0_6;
	st.global.u32 	[%rd3+4], %r474;
	st.global.u32 	[%rd3+8], %r473;
	st.global.u32 	[%rd3+12], %r472;
	st.global.u32 	[%rd3+16], %r471;
	st.global.u32 	[%rd3+20], %r470;
	add.s32 	%r457, %r457, 1;
	setp.lt.u32 	%p23, %r457, %r9;
	@%p23 bra 	$L__BB0_5;
$L__BB0_42:
	shr.u64 	%rd8, %rd28, 2;
	add.s32 	%r456, %r456, 1;
	setp.gt.u64 	%p24, %rd28, 3;
	mov.u64 	%rd28, %rd8;
	@%p24 bra 	$L__BB0_3;
	ld.global.v2.u32 	{%r592, %r591}, [%rd3];
	ld.global.v2.u32 	{%r590, %r589}, [%rd3+8];
	ld.global.v2.u32 	{%r588, %r587}, [%rd3+16];
$L__BB0_44:
	mov.b32 	%r394, 0;
	st.global.v2.u32 	[%rd3+24], {%r394, %r394};
	st.global.u32 	[%rd3+32], %r394;
	mov.b64 	%rd20, 0;
	st.global.u64 	[%rd3+40], %rd20;
	setp.lt.s32 	%p25, %r263, 1;
	@%p25 bra 	$L__BB0_54;
	shl.b32 	%r207, %r1, 9;
	and.b32  	%r208, %r263, 3;
	setp.lt.u32 	%p26, %r263, 4;
	mov.b32 	%r580, 0;
	mov.u32 	%r574, %r589;
	mov.u32 	%r575, %r588;
	mov.u32 	%r576, %r587;
	@%p26 bra 	$L__BB0_49;
	and.b32  	%r580, %r263, 2147483644;
	neg.s32 	%r558, %r580;
	add.s32 	%r557, %r592, 724874;
	add.s64 	%rd9, %rd1, 3;
	mov.u32 	%r556, %r207;
$L__BB0_47:
	.pragma "nounroll";
	mov.u32 	%r218, %r587;
	cvt.s64.s32 	%rd21, %r556;
	add.s64 	%rd22, %rd9, %rd21;
	shr.u32 	%r398, %r591, 2;
	xor.b32  	%r399, %r398, %r591;
	shl.b32 	%r400, %r218, 4;
	shl.b32 	%r401, %r399, 1;
	xor.b32  	%r402, %r400, %r401;
	xor.b32  	%r403, %r402, %r218;
	xor.b32  	%r219, %r403, %r399;
	add.s32 	%r404, %r557, %r219;
	add.s32 	%r405, %r404, -362437;
	cvt.rn.f32.u32 	%f1, %r405;
	fma.rn.f32 	%f2, %f1, 0f2F800000, 0f2F000000;
	setp.gt.f32 	%p27, %f2, 0f3F000000;
	selp.b16 	%rs1, 1, -1, %p27;
	st.global.u8 	[%rd22+-3], %rs1;
	shr.u32 	%r406, %r590, 2;
	xor.b32  	%r407, %r406, %r590;
	shl.b32 	%r408, %r219, 4;
	shl.b32 	%r409, %r407, 1;
	xor.b32  	%r410, %r408, %r409;
	xor.b32  	%r411, %r410, %r219;
	xor.b32  	%r574, %r411, %r407;
	add.s32 	%r412, %r557, %r574;
	cvt.rn.f32.u32 	%f3, %r412;
	fma.rn.f32 	%f4, %f3, 0f2F800000, 0f2F000000;
	setp.gt.f32 	%p28, %f4, 0f3F000000;
	selp.b16 	%rs2, 1, -1, %p28;
	st.global.u8 	[%rd22+-2], %rs2;
	shr.u32 	%r413, %r589, 2;
	xor.b32  	%r414, %r413, %r589;
	shl.b32 	%r415, %r574, 4;
	shl.b32 	%r416, %r414, 1;
	xor.b32  	%r417, %r415, %r416;
	xor.b32  	%r418, %r417, %r574;
	xor.b32  	%r575, %r418, %r414;
	add.s32 	%r419, %r557, %r575;
	add.s32 	%r420, %r419, 362437;
	cvt.rn.f32.u32 	%f5, %r420;
	fma.rn.f32 	%f6, %f5, 0f2F800000, 0f2F000000;
	setp.gt.f32 	%p29, %f6, 0f3F000000;
	selp.b16 	%rs3, 1, -1, %p29;
	st.global.u8 	[%rd22+-1], %rs3;
	shr.u32 	%r421, %r588, 2;
	xor.b32  	%r422, %r421, %r588;
	shl.b32 	%r423, %r575, 4;
	shl.b32 	%r424, %r422, 1;
	xor.b32  	%r425, %r423, %r424;
	xor.b32  	%r426, %r425, %r575;
	xor.b32  	%r587, %r426, %r422;
	add.s32 	%r427, %r557, %r587;
	add.s32 	%r428, %r427, 724874;
	cvt.rn.f32.u32 	%f7, %r428;
	fma.rn.f32 	%f8, %f7, 0f2F800000, 0f2F000000;
	setp.gt.f32 	%p30, %f8, 0f3F000000;
	selp.b16 	%rs4, 1, -1, %p30;
	st.global.u8 	[%rd22], %rs4;
	add.s32 	%r558, %r558, 4;
	add.s32 	%r557, %r557, 1449748;
	add.s32 	%r556, %r556, 4;
	setp.ne.s32 	%p31, %r558, 0;
	mov.u32 	%r590, %r219;
	mov.u32 	%r589, %r574;
	mov.u32 	%r588, %r575;
	mov.u32 	%r591, %r218;
	@%p31 bra 	$L__BB0_47;
	add.s32 	%r592, %r557, -724874;
	mov.u32 	%r591, %r218;
	mov.u32 	%r590, %r219;
	mov.u32 	%r589, %r574;
	mov.u32 	%r588, %r575;
	mov.u32 	%r576, %r587;
$L__BB0_49:
	setp.eq.s32 	%p32, %r208, 0;
	@%p32 bra 	$L__BB0_54;
	setp.eq.s32 	%p33, %r208, 1;
	mov.u32 	%r582, %r591;
	mov.u32 	%r583, %r590;
	mov.u32 	%r584, %r574;
	mov.u32 	%r585, %r575;
	mov.u32 	%r586, %r576;
	@%p33 bra 	$L__BB0_52;
	shr.u32 	%r430, %r591, 2;
	xor.b32  	%r431, %r430, %r591;
	shl.b32 	%r432, %r576, 4;
	shl.b32 	%r433, %r431, 1;
	xor.b32  	%r434, %r432, %r433;
	xor.b32  	%r435, %r434, %r576;
	xor.b32  	%r588, %r435, %r431;
	add.s32 	%r436, %r592, %r588;
	add.s32 	%r437, %r436, 362437;
	cvt.rn.f32.u32 	%f9, %r437;
	fma.rn.f32 	%f10, %f9, 0f2F800000, 0f2F000000;
	setp.gt.f32 	%p34, %f10, 0f3F000000;
	selp.b16 	%rs5, 1, -1, %p34;
	add.s32 	%r438, %r207, %r580;
	cvt.s64.s32 	%rd23, %r438;
	add.s64 	%rd24, %rd1, %rd23;
	st.global.u8 	[%rd24], %rs5;
	shr.u32 	%r439, %r590, 2;
	xor.b32  	%r440, %r439, %r590;
	shl.b32 	%r441, %r588, 4;
	shl.b32 	%r442, %r440, 1;
	xor.b32  	%r443, %r441, %r442;
	xor.b32  	%r444, %r443, %r588;
	xor.b32  	%r587, %r444, %r440;
	add.s32 	%r592, %r592, 724874;
	add.s32 	%r445, %r587, %r592;
	cvt.rn.f32.u32 	%f11, %r445;
	fma.rn.f32 	%f12, %f11, 0f2F800000, 0f2F000000;
	setp.gt.f32 	%p35, %f12, 0f3F000000;
	selp.b16 	%rs6, 1, -1, %p35;
	st.global.u8 	[%rd24+1], %rs6;
	add.s32 	%r580, %r580, 2;
	mov.u32 	%r582, %r574;
	mov.u32 	%r583, %r575;
	mov.u32 	%r584, %r576;
	mov.u32 	%r585, %r588;
	mov.u32 	%r586, %r587;
$L__BB0_52:
	and.b32  	%r446, %r263, 1;
	setp.eq.b32 	%p36, %r446, 1;
	not.pred 	%p37, %p36;
	mov.u32 	%r589, %r576;
	mov.u32 	%r590, %r575;
	mov.u32 	%r591, %r574;
	@%p37 bra 	$L__BB0_54;
	shr.u32 	%r447, %r582, 2;
	xor.b32  	%r448, %r447, %r582;
	shl.b32 	%r449, %r586, 4;
	shl.b32 	%r450, %r448, 1;
	xor.b32  	%r451, %r449, %r450;
	xor.b32  	%r452, %r451, %r586;
	xor.b32  	%r587, %r452, %r448;
	add.s32 	%r592, %r592, 362437;
	add.s32 	%r453, %r587, %r592;
	cvt.rn.f32.u32 	%f13, %r453;
	fma.rn.f32 	%f14, %f13, 0f2F800000, 0f2F000000;
	setp.gt.f32 	%p38, %f14, 0f3F000000;
	selp.b16 	%rs7, 1, -1, %p38;
	add.s32 	%r454, %r207, %r580;
	cvt.s64.s32 	%rd25, %r454;
	add.s64 	%rd26, %rd1, %rd25;
	st.global.u8 	[%rd26], %rs7;
	mov.u32 	%r588, %r586;
	mov.u32 	%r589, %r585;
	mov.u32 	%r590, %r584;
	mov.u32 	%r591, %r583;
$L__BB0_54:
	st.global.v2.u32 	[%rd3], {%r592, %r591};
	st.global.v2.u32 	[%rd3+8], {%r590, %r589};
	st.global.v2.u32 	[%rd3+16], {%r588, %r587};
	mov.b32 	%r455, 0;
	st.global.v2.u32 	[%rd3+24], {%r455, %r455};
	st.global.u32 	[%rd3+32], %r455;
	mov.b64 	%rd27, 0;
	st.global.u64 	[%rd3+40], %rd27;
$L__BB0_55:
	ret;

}
	// .globl	_Z13verify_kerneliPaPx
.visible .entry _Z13verify_kerneliPaPx(
	.param .u32 _Z13verify_kerneliPaPx_param_0,
	.param .u64 .ptr .align 1 _Z13verify_kerneliPaPx_param_1,
	.param .u64 .ptr .align 1 _Z13verify_kerneliPaPx_param_2
)
{
	.reg .pred 	%p<17>;
	.reg .b16 	%rs<29>;
	.reg .b32 	%r<140>;
	.reg .b64 	%rd<20>;
	// demoted variable
	.shared .align 1 .b8 _ZZ13verify_kerneliPaPxE5s_seq[512];
	// demoted variable
	.shared .align 8 .u64 _ZZ13verify_kerneliPaPxE8s_energy;
	ld.param.u32 	%r41, [_Z13verify_kerneliPaPx_param_0];
	ld.param.u64 	%rd5, [_Z13verify_kerneliPaPx_param_1];
	ld.param.u64 	%rd6, [_Z13verify_kerneliPaPx_param_2];
	mov.u32 	%r1, %ctaid.x;
	mov.u32 	%r2, %tid.x;
	setp.ge.s32 	%p1, %r2, %r41;
	@%p1 bra 	$L__BB1_3;
	shl.b32 	%r3, %r1, 9;
	mov.u32 	%r4, %ntid.x;
	cvta.to.global.u64 	%rd1, %rd5;
	mov.u32 	%r43, _ZZ13verify_kerneliPaPxE5s_seq;
	mov.u32 	%r124, %r2;
$L__BB1_2:
	add.s32 	%r42, %r3, %r124;
	cvt.s64.s32 	%rd7, %r42;
	add.s64 	%rd8, %rd1, %rd7;
	ld.global.s8 	%rs10, [%rd8];
	setp.lt.s16 	%p2, %rs10, 1;
	selp.b16 	%rs11, -1, 1, %p2;
	add.s32 	%r44, %r43, %r124;
	st.shared.u8 	[%r44], %rs11;
	add.s32 	%r124, %r124, %r4;
	setp.lt.s32 	%p3, %r124, %r41;
	@%p3 bra 	$L__BB1_2;
$L__BB1_3:
	setp.ne.s32 	%p4, %r2, 0;
	@%p4 bra 	$L__BB1_5;
	mov.b64 	%rd9, 0;
	st.shared.u64 	[_ZZ13verify_kerneliPaPxE8s_energy], %rd9;
$L__BB1_5:
	bar.sync 	0;
	add.s32 	%r126, %r2, 1;
	setp.ge.s32 	%p5, %r126, %r41;
	mov.b64 	%rd19, 0;
	@%p5 bra 	$L__BB1_20;
	mov.u32 	%r8, %ntid.x;
	not.b32 	%r46, %r2;
	add.s32 	%r9, %r41, %r46;
	add.s32 	%r10, %r41, -2;
	cvt.u16.u32 	%rs14, %r41;
	cvt.u16.u32 	%rs15, %r2;
	xor.b16  	%rs16, %rs15, 7;
	add.s16 	%rs1, %rs16, %rs14;
	cvt.u16.u32 	%rs2, %r8;
	xor.b16  	%rs17, %rs15, 3;
	add.s16 	%rs3, %rs17, %rs14;
	mov.b64 	%rd19, 0;
	mov.b32 	%r125, 0;
	mov.b16 	%rs27, 0;
	prmt.b32 	%r115, %r116, %r117, 0x3340U;
	mov.u16 	%rs28, %rs27;
$L__BB1_7:
	mul.lo.s32 	%r48, %r8, %r125;
	sub.s32 	%r13, %r9, %r48;
	add.s32 	%r14, %r2, %r48;
	setp.le.s32 	%p6, %r41, %r126;
	mov.b32 	%r139, 0;
	@%p6 bra 	$L__BB1_19;
	sub.s32 	%r51, %r10, %r14;
	setp.lt.u32 	%p7, %r51, 7;
	mov.b32 	%r134, 0;
	mov.u32 	%r139, %r134;
	@%p7 bra 	$L__BB1_11;
	and.b32  	%r134, %r13, -8;
	mov.u32 	%r54, _ZZ13verify_kerneliPaPxE5s_seq;
	add.s32 	%r127, %r54, 3;
	neg.s32 	%r128, %r134;
	mov.b32 	%r139, 0;
$L__BB1_10:
	.pragma "nounroll";
	add.s32 	%r55, %r127, %r126;
	ld.shared.u8 	%r56, [%r55];
	ld.shared.u8 	%r57, [%r55+-1];
	prmt.b32 	%r58, %r57, %r56, 0x3340U;
	ld.shared.u8 	%r59, [%r55+-2];
	ld.shared.u8 	%r60, [%r55+-3];
	prmt.b32 	%r61, %r60, %r59, 0x3340U;
	prmt.b32 	%r62, %r61, %r58, 0x5410U;
	ld.shared.u8 	%r63, [%r127];
	ld.shared.u8 	%r64, [%r127+-1];
	prmt.b32 	%r65, %r64, %r63, 0x3340U;
	ld.shared.u8 	%r66, [%r127+-2];
	ld.shared.u8 	%r67, [%r127+-3];
	prmt.b32 	%r68, %r67, %r66, 0x3340U;
	prmt.b32 	%r69, %r68, %r65, 0x5410U;
	dp4a.s32.s32 	%r70, %r62, %r69, %r139;
	ld.shared.u8 	%r71, [%r55+4];
	ld.shared.u8 	%r72, [%r55+3];
	prmt.b32 	%r73, %r72, %r71, 0x3340U;
	ld.shared.u8 	%r74, [%r55+2];
	ld.shared.u8 	%r75, [%r55+1];
	prmt.b32 	%r76, %r75, %r74, 0x3340U;
	prmt.b32 	%r77, %r76, %r73, 0x5410U;
	ld.shared.u8 	%r78, [%r127+4];
	ld.shared.u8 	%r79, [%r127+3];
	prmt.b32 	%r80, %r79, %r78, 0x3340U;
	ld.shared.u8 	%r81, [%r127+2];
	ld.shared.u8 	%r82, [%r127+1];
	prmt.b32 	%r83, %r82, %r81, 0x3340U;
	prmt.b32 	%r84, %r83, %r80, 0x5410U;
	dp4a.s32.s32 	%r139, %r77, %r84, %r70;
	add.s32 	%r128, %r128, 8;
	add.s32 	%r127, %r127, 8;
	setp.ne.s32 	%p8, %r128, 0;
	@%p8 bra 	$L__BB1_10;
$L__BB1_11:
	and.b32  	%r85, %r13, 7;
	setp.eq.s32 	%p9, %r85, 0;
	@%p9 bra 	$L__BB1_19;
	mul.lo.s16 	%rs18, %rs28, %rs2;
	sub.s16 	%rs19, %rs1, %rs18;
	cvt.u32.u16 	%r87, %rs19;
	and.b32  	%r26, %r87, 7;
	add.s32 	%r88, %r26, -1;
	setp.lt.u32 	%p10, %r88, 3;
	@%p10 bra 	$L__BB1_14;
	mov.u32 	%r89, _ZZ13verify_kerneliPaPxE5s_seq;
	add.s32 	%r90, %r89, %r134;
	add.s32 	%r91, %r90, %r126;
	ld.shared.u8 	%r92, [%r91+3];
	ld.shared.u8 	%r93, [%r91+2];
	prmt.b32 	%r94, %r93, %r92, 0x3340U;
	ld.shared.u8 	%r95, [%r91+1];
	ld.shared.u8 	%r96, [%r91];
	prmt.b32 	%r97, %r96, %r95, 0x3340U;
	prmt.b32 	%r98, %r97, %r94, 0x5410U;
	ld.shared.u8 	%r99, [%r90+3];
	ld.shared.u8 	%r100, [%r90+2];
	prmt.b32 	%r101, %r100, %r99, 0x3340U;
	ld.shared.u8 	%r102, [%r90+1];
	ld.shared.u8 	%r103, [%r90];
	prmt.b32 	%r104, %r103, %r102, 0x3340U;
	prmt.b32 	%r105, %r104, %r101, 0x5410U;
	dp4a.s32.s32 	%r139, %r98, %r105, %r139;
	add.s32 	%r134, %r134, 4;
$L__BB1_14:
	and.b32  	%r106, %r26, 3;
	setp.eq.s32 	%p11, %r106, 0;
	@%p11 bra 	$L__BB1_19;
	mul.lo.s16 	%rs20, %rs27, %rs2;
	sub.s16 	%rs7, %rs3, %rs20;
	and.b16  	%rs21, %rs7, 3;
	setp.eq.s16 	%p12, %rs21, 1;
	@%p12 bra 	$L__BB1_17;
	mov.u32 	%r108, _ZZ13verify_kerneliPaPxE5s_seq;
	add.s32 	%r109, %r108, %r134;
	add.s32 	%r110, %r109, %r126;
	ld.shared.s8 	%rs22, [%r110];
	ld.shared.s8 	%rs23, [%r110+1];
	mov.b32 	%r111, {%rs22, %rs23};
	ld.shared.u8 	%r112, [%r109+1];
	ld.shared.u8 	%r113, [%r109];
	prmt.b32 	%r114, %r113, %r112, 0x3340U;
	prmt.b32 	%r118, %r114, %r115, 0x5410U;
	dp2a.lo.s32.s32 	%r139, %r111, %r118, %r139;
	add.s32 	%r134, %r134, 2;
$L__BB1_17:
	and.b16  	%rs24, %rs7, 1;
	setp.eq.b16 	%p13, %rs24, 1;
	not.pred 	%p14, %p13;
	@%p14 bra 	$L__BB1_19;
	mov.u32 	%r119, _ZZ13verify_kerneliPaPxE5s_seq;
	add.s32 	%r120, %r119, %r134;
	ld.shared.s8 	%rs25, [%r120];
	add.s32 	%r121, %r120, %r126;
	ld.shared.s8 	%rs26, [%r121];
	mul.wide.s16 	%r122, %rs26, %rs25;
	add.s32 	%r139, %r122, %r139;
$L__BB1_19:
	mul.lo.s32 	%r123, %r139, %r139;
	cvt.u64.u32 	%rd12, %r123;
	add.s64 	%rd19, %rd19, %rd12;
	add.s32 	%r126, %r126, %r8;
	setp.lt.s32 	%p15, %r126, %r41;
	add.s32 	%r125, %r125, 1;
	add.s16 	%rs28, %rs28, 1;
	add.s16 	%rs27, %rs27, 1;
	@%p15 bra 	$L__BB1_7;
$L__BB1_20:
	setp.ne.s32 	%p16, %r2, 0;
	atom.shared.add.u64 	%rd13, [_ZZ13verify_kerneliPaPxE8s_energy], %rd19;
	bar.sync 	0;
	@%p16 bra 	$L__BB1_22;
	ld.shared.u64 	%rd14, [_ZZ13verify_kerneliPaPxE8s_energy];
	cvta.to.global.u64 	%rd15, %rd6;
	mul.wide.u32 	%rd16, %r1, 8;
	add.s64 	%rd17, %rd15, %rd16;
	st.global.u64 	[%rd17], %rd14;
$L__BB1_22:
	ret;

}
	// .globl	_Z11tabu_kerneliiPaP17curandStateXORWOW
.visible .entry _Z11tabu_kerneliiPaP17curandStateXORWOW(
	.param .u32 _Z11tabu_kerneliiPaP17curandStateXORWOW_param_0,
	.param .u32 _Z11tabu_kerneliiPaP17curandStateXORWOW_param_1,
	.param .u64 .ptr .align 1 _Z11tabu_kerneliiPaP17curandStateXORWOW_param_2,
	.param .u64 .ptr .align 1 _Z11tabu_kerneliiPaP17curandStateXORWOW_param_3
)
.maxntid 128
.minnctapersm 16
{
	.reg .pred 	%p<101>;
	.reg .b16 	%rs<40>;
	.reg .b32 	%r<593>;
	.reg .b32 	%f<2>;
	.reg .b64 	%rd<246>;
	.reg .b64 	%fd<2>;
	// demoted variable
	.shared .align 8 .u64 _ZZ11tabu_kerneliiPaP17curandStateXORWOWE7s_cur_e;
	// demoted variable
	.shared .align 8 .u64 _ZZ11tabu_kerneliiPaP17curandStateXORWOWE8s_best_e;
	// demoted variable
	.shared .align 8 .b8 _ZZ11tabu_kerneliiPaP17curandStateXORWOWE8s_warp_d[64];
	// demoted variable
	.shared .align 4 .b8 _ZZ11tabu_kerneliiPaP17curandStateXORWOWE8s_warp_i[32];
	// demoted variable
	.shared .align 1 .u8 _ZZ11tabu_kerneliiPaP17curandStateXORWOWE5s_upd;
	ld.param.u32 	%r153, [_Z11tabu_kerneliiPaP17curandStateXORWOW_param_0];
	ld.param.u64 	%rd46, [_Z11tabu_kerneliiPaP17curandStateXORWOW_param_3];
	cvta.to.global.u64 	%rd47, %rd46;
	mov.u32 	%r155, smem;
	cvt.u64.u32 	%rd48, %r155;
	cvta.shared.u64 	%rd49, %rd48;
	add.s64 	%rd50, %rd49, 1031;
	and.b64  	%rd1, %rd50, -8;
	mov.u32 	%r1, %ctaid.x;
	mov.u32 	%r520, %tid.x;
	mul.wide.u32 	%rd51, %r1, 48;
	add.s64 	%rd52, %rd47, %rd51;
	ld.global.v2.u32 	{%r581, %r580}, [%rd52];
	ld.global.v2.u32 	{%r579, %r578}, [%rd52+8];
	ld.global.v2.u32 	{%r577, %r576}, [%rd52+16];
	ld.global.v2.u32 	{%r9, %r10}, [%rd52+24];
	ld.global.f32 	%f1, [%rd52+32];
	ld.global.f64 	%fd1, [%rd52+40];
	setp.ge.s32 	%p1, %r520, %r153;
	@%p1 bra 	$L__BB2_3;
	shl.b32 	%r11, %r1, 9;
	mov.u32 	%r12, %ntid.x;
	mov.u32 	%r518, %r520;
$L__BB2_2:
	ld.param.u64 	%rd219, [_Z11tabu_kerneliiPaP17curandStateXORWOW_param_2];
	ld.param.u32 	%r481, [_Z11tabu_kerneliiPaP17curandStateXORWOW_param_0];
	add.s32 	%r156, %r11, %r518;
	cvt.s64.s32 	%rd53, %r156;
	cvta.to.global.u64 	%rd54, %rd219;
	add.s64 	%rd55, %rd54, %rd53;
	ld.global.s8 	%rs6, [%rd55];
	setp.lt.s16 	%p2, %rs6, 1;
	selp.b16 	%rs7, -1, 1, %p2;
	add.s32 	%r158, %r155, %r518;
	st.shared.u8 	[%r158], %rs7;
	st.shared.u8 	[%r158+512], %rs7;
	mul.wide.s32 	%rd56, %r518, 4;
	add.s64 	%rd57, %rd1, %rd56;
	mov.b32 	%r159, 0;
	st.u32 	[%rd57+2048], %r159;
	add.s32 	%r518, %r518, %r12;
	setp.lt.s32 	%p3, %r518, %r481;
	@%p3 bra 	$L__BB2_2;
$L__BB2_3:
	ld.param.u32 	%r482, [_Z11tabu_kerneliiPaP17curandStateXORWOW_param_0];
	setp.ge.s32 	%p4, %r520, %r482;
	bar.sync 	0;
	@%p4 bra 	$L__BB2_20;
	mov.b32 	%r519, 0;
	mov.b16 	%rs38, 0;
	mov.u32 	%r161, %ntid.x;
	prmt.b32 	%r227, %r228, %r229, 0x3340U;
	mov.u16 	%rs39, %rs38;
$L__BB2_5:
	mul.lo.s32 	%r17, %r161, %r519;
	setp.lt.s32 	%p5, %r520, 1;
	@%p5 bra 	$L__BB2_19;
	ld.param.u32 	%r483, [_Z11tabu_kerneliiPaP17curandStateXORWOW_param_0];
	setp.le.s32 	%p6, %r483, %r520;
	mov.b32 	%r532, 0;
	@%p6 bra 	$L__BB2_18;
	ld.param.u32 	%r484, [_Z11tabu_kerneliiPaP17curandStateXORWOW_param_0];
	mov.u32 	%r165, %tid.x;
	sub.s32 	%r166, %r165, %r484;
	add.s32 	%r167, %r166, %r17;
	setp.gt.u32 	%p7, %r167, -8;
	mov.b32 	%r532, 0;
	mov.u32 	%r528, %r532;
	@%p7 bra 	$L__BB2_10;
	mov.b32 	%r532, 0;
	mov.u32 	%r522, %r532;
$L__BB2_9:
	.pragma "nounroll";
	ld.param.u32 	%r485, [_Z11tabu_kerneliiPaP17curandStateXORWOW_param_0];
	add.s32 	%r170, %r155, %r522;
	ld.shared.v2.b32 	{%r171, %r172}, [%r170];
	add.s32 	%r173, %r170, %r520;
	ld.shared.u8 	%r174, [%r173+3];
	ld.shared.u8 	%r175, [%r173+2];
	prmt.b32 	%r176, %r175, %r174, 0x3340U;
	ld.shared.u8 	%r177, [%r173+1];
	ld.shared.u8 	%r178, [%r173];
	prmt.b32 	%r179, %r178, %r177, 0x3340U;
	prmt.b32 	%r180, %r179, %r176, 0x5410U;
	dp4a.s32.s32 	%r181, %r180, %r171, %r532;
	ld.shared.u8 	%r182, [%r173+7];
	ld.shared.u8 	%r183, [%r173+6];
	prmt.b32 	%r184, %r183, %r182, 0x3340U;
	ld.shared.u8 	%r185, [%r173+5];
	ld.shared.u8 	%r186, [%r173+4];
	prmt.b32 	%r187, %r186, %r185, 0x3340U;
	prmt.b32 	%r188, %r187, %r184, 0x5410U;
	dp4a.s32.s32 	%r532, %r188, %r172, %r181;
	add.s32 	%r522, %r522, 8;
	mad.lo.s32 	%r191, %r161, %r519, %r165;
	sub.s32 	%r192, %r485, %r191;
	and.b32  	%r528, %r192, -8;
	setp.ne.s32 	%p8, %r522, %r528;
	@%p8 bra 	$L__BB2_9;
$L__BB2_10:
	ld.param.u32 	%r486, [_Z11tabu_kerneliiPaP17curandStateXORWOW_param_0];
	mad.lo.s32 	%r193, %r161, %r519, %r165;
	sub.s32 	%r194, %r486, %r193;
	and.b32  	%r195, %r194, 7;
	setp.eq.s32 	%p9, %r195, 0;
	@%p9 bra 	$L__BB2_18;
	ld.param.u32 	%r487, [_Z11tabu_kerneliiPaP17curandStateXORWOW_param_0];
	cvt.u16.u32 	%rs10, %r161;
	cvt.u16.u32 	%rs11, %r165;
	mad.lo.s16 	%rs12, %rs39, %rs10, %rs11;
	cvt.u16.u32 	%rs13, %r487;
	sub.s16 	%rs14, %rs13, %rs12;
	cvt.u32.u16 	%r197, %rs14;
	and.b32  	%r198, %r197, 7;
	add.s32 	%r199, %r198, -1;
	setp.lt.u32 	%p10, %r199, 3;
	@%p10 bra 	$L__BB2_13;
	add.s32 	%r201, %r155, %r528;
	add.s32 	%r202, %r201, %r520;
	ld.shared.u8 	%r203, [%r202+3];
	ld.shared.u8 	%r204, [%r202+2];
	prmt.b32 	%r205, %r204, %r203, 0x3340U;
	ld.shared.u8 	%r206, [%r202+1];
	ld.shared.u8 	%r207, [%r202];
	prmt.b32 	%r208, %r207, %r206, 0x3340U;
	prmt.b32 	%r209, %r208, %r205, 0x5410U;
	ld.shared.u8 	%r210, [%r201+3];
	ld.shared.u8 	%r211, [%r201+2];
	prmt.b32 	%r212, %r211, %r210, 0x3340U;
	ld.shared.u8 	%r213, [%r201+1];
	ld.shared.u8 	%r214, [%r201];
	prmt.b32 	%r215, %r214, %r213, 0x3340U;
	prmt.b32 	%r216, %r215, %r212, 0x5410U;
	dp4a.s32.s32 	%r532, %r209, %r216, %r532;
	add.s32 	%r528, %r528, 4;
$L__BB2_13:
	ld.param.u32 	%r488, [_Z11tabu_kerneliiPaP17curandStateXORWOW_param_0];
	cvt.u16.u32 	%rs15, %r488;
	sub.s16 	%rs19, %rs15, %rs12;
	cvt.u32.u16 	%r217, %rs19;
	and.b32  	%r218, %r217, 3;
	setp.eq.s32 	%p11, %r218, 0;
	@%p11 bra 	$L__BB2_18;
	ld.param.u32 	%r489, [_Z11tabu_kerneliiPaP17curandStateXORWOW_param_0];
	mad.lo.s16 	%rs22, %rs38, %rs10, %rs11;
	cvt.u16.u32 	%rs23, %r489;
	sub.s16 	%rs3, %rs23, %rs22;
	and.b16  	%rs24, %rs3, 3;
	setp.eq.s16 	%p12, %rs24, 1;
	@%p12 bra 	$L__BB2_16;
	add.s32 	%r221, %r155, %r528;
	add.s32 	%r222, %r221, %r520;
	ld.shared.s8 	%rs25, [%r222];
	ld.shared.s8 	%rs26, [%r222+1];
	mov.b32 	%r223, {%rs25, %rs26};
	ld.shared.u8 	%r224, [%r221+1];
	ld.shared.u8 	%r225, [%r221];
	prmt.b32 	%r226, %r225, %r224, 0x3340U;
	prmt.b32 	%r230, %r226, %r227, 0x5410U;
	dp2a.lo.s32.s32 	%r532, %r223, %r230, %r532;
	add.s32 	%r528, %r528, 2;
$L__BB2_16:
	and.b16  	%rs27, %rs3, 1;
	setp.eq.b16 	%p13, %rs27, 1;
	not.pred 	%p14, %p13;
	@%p14 bra 	$L__BB2_18;
	add.s32 	%r232, %r155, %r528;
	ld.shared.s8 	%rs28, [%r232];
	add.s32 	%r233, %r232, %r520;
	ld.shared.s8 	%rs29, [%r233];
	mul.wide.s16 	%r234, %rs29, %rs28;
	add.s32 	%r532, %r234, %r532;
$L__BB2_18:
	cvta.shared.u64 	%rd59, %rd48;
	add.s64 	%rd60, %rd59, 1031;
	and.b64  	%rd61, %rd60, -8;
	mul.wide.u32 	%rd62, %r520, 4;
	add.s64 	%rd63, %rd61, %rd62;
	st.u32 	[%rd63], %r532;
$L__BB2_19:
	ld.param.u32 	%r490, [_Z11tabu_kerneliiPaP17curandStateXORWOW_param_0];
	add.s32 	%r520, %r520, %r161;
	setp.lt.s32 	%p15, %r520, %r490;
	add.s32 	%r519, %r519, 1;
	add.s16 	%rs39, %rs39, 1;
	add.s16 	%rs38, %rs38, 1;
	@%p15 bra 	$L__BB2_5;
$L__BB2_20:
	bar.sync 	0;
	mov.u32 	%r237, %tid.x;
	setp.ne.s32 	%p16, %r237, 0;
	@%p16 bra 	$L__BB2_35;
	ld.param.u32 	%r491, [_Z11tabu_kerneliiPaP17curandStateXORWOW_param_0];
	setp.lt.s32 	%p17, %r491, 2;
	mov.b64 	%rd230, 0;
	@%p17 bra 	$L__BB2_34;
	ld.param.u32 	%r492, [_Z11tabu_kerneliiPaP17curandStateXORWOW_param_0];
	cvta.shared.u64 	%rd68, %rd48;
	add.s64 	%rd69, %rd68, 1031;
	and.b64  	%rd2, %rd69, -8;
	add.s32 	%r43, %r492, -1;
	add.s32 	%r240, %r492, -2;
	setp.lt.u32 	%p18, %r240, 15;
	mov.b64 	%rd230, 0;
	mov.b32 	%r535, 1;
	@%p18 bra 	$L__BB2_25;
	mov.b64 	%rd230, 0;
	mov.b32 	%r533, 1;
	and.b32  	%r259, %r43, -16;
$L__BB2_24:
	.pragma "nounroll";
	mul.wide.u32 	%rd71, %r533, 4;
	add.s64 	%rd72, %rd2, %rd71;
	ld.u32 	%r242, [%rd72];
	mul.wide.s32 	%rd73, %r242, %r242;
	add.s64 	%rd74, %rd73, %rd230;
	ld.u32 	%r243, [%rd72+4];
	mul.wide.s32 	%rd75, %r243, %r243;
	add.s64 	%rd76, %rd75, %rd74;
	ld.u32 	%r244, [%rd72+8];
	mul.wide.s32 	%rd77, %r244, %r244;
	add.s64 	%rd78, %rd77, %rd76;
	ld.u32 	%r245, [%rd72+12];
	mul.wide.s32 	%rd79, %r245, %r245;
	add.s64 	%rd80, %rd79, %rd78;
	ld.u32 	%r246, [%rd72+16];
	mul.wide.s32 	%rd81, %r246, %r246;
	add.s64 	%rd82, %rd81, %rd80;
	ld.u32 	%r247, [%rd72+20];
	mul.wide.s32 	%rd83, %r247, %r247;
	add.s64 	%rd84, %rd83, %rd82;
	ld.u32 	%r248, [%rd72+24];
	mul.wide.s32 	%rd85, %r248, %r248;
	add.s64 	%rd86, %rd85, %rd84;
	ld.u32 	%r249, [%rd72+28];
	mul.wide.s32 	%rd87, %r249, %r249;
	add.s64 	%rd88, %rd87, %rd86;
	ld.u32 	%r250, [%rd72+32];
	mul.wide.s32 	%rd89, %r250, %r250;
	add.s64 	%rd90, %rd89, %rd88;
	ld.u32 	%r251, [%rd72+36];
	mul.wide.s32 	%rd91, %r251, %r251;
	add.s64 	%rd92, %rd91, %rd90;
	ld.u32 	%r252, [%rd72+40];
	mul.wide.s32 	%rd93, %r252, %r252;
	add.s64 	%rd94, %rd93, %rd92;
	ld.u32 	%r253, [%rd72+44];
	mul.wide.s32 	%rd95, %r253, %r253;
	add.s64 	%rd96, %rd95, %rd94;
	ld.u32 	%r254, [%rd72+48];
	mul.wide.s32 	%rd97, %r254, %r254;
	add.s64 	%rd98, %rd97, %rd96;
	ld.u32 	%r255, [%rd72+52];
	mul.wide.s32 	%rd99, %r255, %r255;
	add.s64 	%rd100, %rd99, %rd98;
	ld.u32 	%r256, [%rd72+56];
	mul.wide.s32 	%rd101, %r256, %r256;
	add.s64 	%rd102, %rd101, %rd100;
	ld.u32 	%r257, [%rd72+60];
	mul.wide.s32 	%rd103, %r257, %r257;
	add.s64 	%rd230, %rd103, %rd102;
	add.s32 	%r535, %r533, 16;
	add.s32 	%r258, %r533, 15;
	setp.ne.s32 	%p19, %r258, %r259;
	mov.u32 	%r533, %r535;
	@%p19 bra 	$L__BB2_24;
$L__BB2_25:
	and.b32  	%r47, %r43, 15;
	setp.eq.s32 	%p20, %r47, 0;
	@%p20 bra 	$L__BB2_34;
	and.b32  	%r48, %r43, 7;
	setp.lt.u32 	%p21, %r47, 8;
	@%p21 bra 	$L__BB2_28;
	mul.wide.u32 	%rd105, %r535, 4;
	add.s64 	%rd106, %rd2, %rd105;
	ld.u32 	%r260, [%rd106];
	mul.wide.s32 	%rd107, %r260, %r260;
	add.s64 	%rd108, %rd107, %rd230;
	ld.u32 	%r261, [%rd106+4];
	mul.wide.s32 	%rd109, %r261, %r261;
	add.s64 	%rd110, %rd109, %rd108;
	ld.u32 	%r262, [%rd106+8];
	mul.wide.s32 	%rd111, %r262, %r262;
	add.s64 	%rd112, %rd111, %rd110;
	ld.u32 	%r263, [%rd106+12];
	mul.wide.s32 	%rd113, %r263, %r263;
	add.s64 	%rd114, %rd113, %rd112;
	ld.u32 	%r264, [%rd106+16];
	mul.wide.s32 	%rd115, %r264, %r264;
	add.s64 	%rd116, %rd115, %rd114;
	ld.u32 	%r265, [%rd106+20];
	mul.wide.s32 	%rd117, %r265, %r265;
	add.s64 	%rd118, %rd117, %rd116;
	ld.u32 	%r266, [%rd106+24];
	mul.wide.s32 	%rd119, %r266, %r266;
	add.s64 	%rd120, %rd119, %rd118;
	ld.u32 	%r267, [%rd106+28];
	mul.wide.s32 	%rd121, %r267, %r267;
	add.s64 	%rd230, %rd121, %rd120;
	add.s32 	%r535, %r535, 8;
$L__BB2_28:
	setp.eq.s32 	%p22, %r48, 0;
	@%p22 bra 	$L__BB2_34;
	and.b32  	%r51, %r43, 3;
	setp.lt.u32 	%p23, %r48, 4;
	@%p23 bra 	$L__BB2_31;
	mul.wide.u32 	%rd123, %r535, 4;
	add.s64 	%rd124, %rd2, %rd123;
	ld.u32 	%r268, [%rd124];
	mul.wide.s32 	%rd125, %r268, %r268;
	add.s64 	%rd126, %rd125, %rd230;
	ld.u32 	%r269, [%rd124+4];
	mul.wide.s32 	%rd127, %r269, %r269;
	add.s64 	%rd128, %rd127, %rd126;
	ld.u32 	%r270, [%rd124+8];
	mul.wide.s32 	%rd129, %r270, %r270;
	add.s64 	%rd130, %rd129, %rd128;
	ld.u32 	%r271, [%rd124+12];
	mul.wide.s32 	%rd131, %r271, %r271;
	add.s64 	%rd230, %rd131, %rd130;
	add.s32 	%r535, %r535, 4;
$L__BB2_31:
	setp.eq.s32 	%p24, %r51, 0;
	@%p24 bra 	$L__BB2_34;
	mov.b32 	%r538, 0;
$L__BB2_33:
	.pragma "nounroll";
	mul.wide.u32 	%rd132, %r535, 4;
	add.s64 	%rd133, %rd2, %rd132;
	ld.u32 	%r273, [%rd133];
	mul.wide.s32 	%rd134, %r273, %r273;
	add.s64 	%rd230, %rd134, %rd230;
	add.s32 	%r535, %r535, 1;
	add.s32 	%r538, %r538, 1;
	setp.ne.s32 	%p25, %r538, %r51;
	@%p25 bra 	$L__BB2_33;
$L__BB2_34:
	st.shared.u64 	[_ZZ11tabu_kerneliiPaP17curandStateXORWOWE7s_cur_e], %rd230;
	st.shared.u64 	[_ZZ11tabu_kerneliiPaP17curandStateXORWOWE8s_best_e], %rd230;
$L__BB2_35:
	ld.param.u32 	%r516, [_Z11tabu_kerneliiPaP17curandStateXORWOW_param_1];
	bar.sync 	0;
	setp.lt.s32 	%p26, %r516, 1;
	@%p26 bra 	$L__BB2_113;
	mov.b32 	%r539, 0;
	mov.u32 	%r542, %r579;
	mov.u32 	%r543, %r578;
	mov.u32 	%r544, %r577;
	mov.u32 	%r545, %r576;
$L__BB2_37:
	ld.param.u32 	%r493, [_Z11tabu_kerneliiPaP17curandStateXORWOW_param_0];
	setp.ge.s32 	%p27, %r237, %r493;
	mov.b32 	%r559, -1;
	mov.b64 	%rd234, 9223372036854775807;
	@%p27 bra 	$L__BB2_88;
	ld.param.u32 	%r494, [_Z11tabu_kerneliiPaP17curandStateXORWOW_param_0];
	setp.lt.s32 	%p28, %r494, 2;
	ld.shared.u64 	%rd16, [_ZZ11tabu_kerneliiPaP17curandStateXORWOWE7s_cur_e];
	ld.shared.u64 	%rd17, [_ZZ11tabu_kerneliiPaP17curandStateXORWOWE8s_best_e];
	mov.b64 	%rd234, 9223372036854775807;
	mov.b32 	%r559, -1;
	@%p28 bra 	$L__BB2_82;
	mov.u32 	%r546, %r237;
$L__BB2_40:
	ld.param.u32 	%r496, [_Z11tabu_kerneliiPaP17curandStateXORWOW_param_0];
	add.s32 	%r282, %r496, -2;
	setp.lt.u32 	%p35, %r282, 3;
	mov.u32 	%r283, smem;
	add.s32 	%r284, %r283, %r546;
	ld.shared.s8 	%rs30, [%r284];
	mul.wide.s16 	%r285, %rs30, 2;
	neg.s32 	%r68, %r285;
	mov.b64 	%rd239, 0;
	mov.b32 	%r565, 1;
	@%p35 bra 	$L__BB2_60;
	cvt.u64.u32 	%rd149, %r283;
	cvta.shared.u64 	%rd150, %rd149;
	add.s64 	%rd151, %rd150, 1031;
	and.b64  	%rd152, %rd151, -8;
	add.s64 	%rd232, %rd152, 16;
	mov.b64 	%rd239, 0;
	mov.b32 	%r550, 2;
	mov.b32 	%r548, -2;
	mov.u32 	%r549, %r546;
$L__BB2_42:
	.pragma "nounroll";
	ld.param.u32 	%r497, [_Z11tabu_kerneliiPaP17curandStateXORWOW_param_0];
	add.s32 	%r290, %r549, 1;
	setp.ge.s32 	%p36, %r290, %r497;
	mov.b32 	%r552, 0;
	@%p36 bra 	$L__BB2_44;
	mov.u32 	%r291, smem;
	add.s32 	%r292, %r291, %r546;
	add.s32 	%r293, %r292, %r550;
	ld.shared.s8 	%r552, [%r293+-1];
$L__BB2_44:
	add.s32 	%r294, %r550, -1;
	setp.lt.s32 	%p37, %r546, %r294;
	@%p37 bra 	$L__BB2_46;
	mov.u32 	%r295, smem;
	add.s32 	%r296, %r295, %r546;
	add.s32 	%r297, %r296, %r548;
	ld.shared.s8 	%r298, [%r297+1];
	add.s32 	%r552, %r552, %r298;
$L__BB2_46:
	ld.param.u32 	%r498, [_Z11tabu_kerneliiPaP17curandStateXORWOW_param_0];
	mul.lo.s32 	%r300, %r68, %r552;
	ld.u32 	%r301, [%rd232+-12];
	shl.b32 	%r302, %r301, 1;
	add.s32 	%r303, %r302, %r300;
	mul.wide.s32 	%rd153, %r303, %r300;
	add.s64 	%rd22, %rd153, %rd239;
	add.s32 	%r304, %r549, 2;
	setp.ge.s32 	%p38, %r304, %r498;
	mov.b32 	%r554, 0;
	@%p38 bra 	$L__BB2_48;
	mov.u32 	%r305, smem;
	add.s32 	%r306, %r305, %r546;
	add.s32 	%r307, %r306, %r550;
	ld.shared.s8 	%r554, [%r307];
$L__BB2_48:
	add.s32 	%r308, %r550, -1;
	setp.le.s32 	%p39, %r546, %r308;
	@%p39 bra 	$L__BB2_50;
	mov.u32 	%r309, smem;
	add.s32 	%r310, %r309, %r546;
	add.s32 	%r311, %r310, %r548;
	ld.shared.s8 	%r312, [%r311];
	add.s32 	%r554, %r554, %r312;
$L__BB2_50:
	ld.param.u32 	%r499, [_Z11tabu_kerneliiPaP17curandStateXORWOW_param_0];
	mul.lo.s32 	%r314, %r68, %r554;
	ld.u32 	%r315, [%rd232+-8];
	shl.b32 	%r316, %r315, 1;
	add.s32 	%r317, %r316, %r314;
	mul.wide.s32 	%rd154, %r317, %r314;
	add.s64 	%rd23, %rd154, %rd22;
	add.s32 	%r318, %r549, 3;
	setp.ge.s32 	%p40, %r318, %r499;
	mov.b32 	%r556, 0;
	@%p40 bra 	$L__BB2_52;
	mov.u32 	%r319, smem;
	add.s32 	%r320, %r319, %r546;
	add.s32 	%r321, %r320, %r550;
	ld.shared.s8 	%r556, [%r321+1];
$L__BB2_52:
	add.s32 	%r322, %r550, 1;
	setp.lt.s32 	%p41, %r546, %r322;
	@%p41 bra 	$L__BB2_54;
	mov.u32 	%r323, smem;
	add.s32 	%r324, %r323, %r546;
	add.s32 	%r325, %r324, %r548;
	ld.shared.s8 	%r326, [%r325+-1];
	add.s32 	%r556, %r556, %r326;
$L__BB2_54:
	ld.param.u32 	%r500, [_Z11tabu_kerneliiPaP17curandStateXORWOW_param_0];
	mul.lo.s32 	%r328, %r68, %r556;
	ld.u32 	%r329, [%rd232+-4];
	shl.b32 	%r330, %r329, 1;
	add.s32 	%r331, %r330, %r328;
	mul.wide.s32 	%rd155, %r331, %r328;
	add.s64 	%rd24, %rd155, %rd23;
	add.s32 	%r549, %r549, 4;
	setp.ge.s32 	%p42, %r549, %r500;
	mov.b32 	%r558, 0;
	@%p42 bra 	$L__BB2_56;
	mov.u32 	%r332, smem;
	add.s32 	%r333, %r332, %r546;
	add.s32 	%r334, %r333, %r550;
	ld.shared.s8 	%r558, [%r334+2];
$L__BB2_56:
	add.s32 	%r335, %r550, 2;
	setp.lt.s32 	%p43, %r546, %r335;
	@%p43 bra 	$L__BB2_58;
	mov.u32 	%r336, smem;
	add.s32 	%r337, %r336, %r546;
	add.s32 	%r338, %r337, %r548;
	ld.shared.s8 	%r339, [%r338+-2];
	add.s32 	%r558, %r558, %r339;
$L__BB2_58:
	ld.param.u32 	%r501, [_Z11tabu_kerneliiPaP17curandStateXORWOW_param_0];
	mul.lo.s32 	%r340, %r68, %r558;
	ld.u32 	%r341, [%rd232];
	shl.b32 	%r342, %r341, 1;
	add.s32 	%r343, %r342, %r340;
	mul.wide.s32 	%rd156, %r343, %r340;
	add.s64 	%rd239, %rd156, %rd24;
	add.s32 	%r89, %r550, 4;
	add.s64 	%rd232, %rd232, 16;
	add.s32 	%r548, %r548, -4;
	add.s32 	%r344, %r501, -1;
	and.b32  	%r345, %r344, -4;
	add.s32 	%r346, %r550, 2;
	setp.eq.s32 	%p44, %r346, %r345;
	mov.u32 	%r550, %r89;
	@%p44 bra 	$L__BB2_59;
	bra.uni 	$L__BB2_42;
$L__BB2_59:
	add.s32 	%r565, %r89, -1;
$L__BB2_60:
	ld.param.u32 	%r502, [_Z11tabu_kerneliiPaP17curandStateXORWOW_param_0];
	add.s32 	%r347, %r502, -1;
	and.b32  	%r348, %r347, 3;
	setp.eq.s32 	%p45, %r348, 0;
	@%p45 bra 	$L__BB2_77;
	ld.param.u32 	%r503, [_Z11tabu_kerneliiPaP17curandStateXORWOW_param_0];
	add.s32 	%r349, %r503, -1;
	and.b32  	%r350, %r349, 3;
	setp.eq.s32 	%p46, %r350, 1;
	@%p46 bra 	$L__BB2_71;
	ld.param.u32 	%r504, [_Z11tabu_kerneliiPaP17curandStateXORWOW_param_0];
	add.s32 	%r352, %r565, %r546;
	setp.ge.s32 	%p47, %r352, %r504;
	mov.b32 	%r562, 0;
	@%p47 bra 	$L__BB2_64;
	mov.u32 	%r353, smem;
	add.s32 	%r354, %r353, %r546;
	add.s32 	%r355, %r354, %r565;
	ld.shared.s8 	%r562, [%r355];
$L__BB2_64:
	setp.lt.s32 	%p48, %r546, %r565;
	@%p48 bra 	$L__BB2_66;
	sub.s32 	%r356, %r546, %r565;
	mov.u32 	%r357, smem;
	add.s32 	%r358, %r357, %r356;
	ld.shared.s8 	%r359, [%r358];
	add.s32 	%r562, %r562, %r359;
$L__BB2_66:
	ld.param.u32 	%r505, [_Z11tabu_kerneliiPaP17curandStateXORWOW_param_0];
	mov.u32 	%r361, smem;
	cvt.u64.u32 	%rd158, %r361;
	cvta.shared.u64 	%rd159, %rd158;
	add.s64 	%rd160, %rd159, 1031;
	and.b64  	%rd161, %rd160, -8;
	mul.lo.s32 	%r362, %r68, %r562;
	mul.wide.u32 	%rd162, %r565, 4;
	add.s64 	%rd163, %rd161, %rd162;
	ld.u32 	%r363, [%rd163];
	shl.b32 	%r364, %r363, 1;
	add.s32 	%r365, %r364, %r362;
	mul.wide.s32 	%rd164, %r365, %r362;
	add.s64 	%rd30, %rd164, %rd239;
	add.s32 	%r366, %r565, %r546;
	add.s32 	%r367, %r366, 1;
	setp.ge.s32 	%p49, %r367, %r505;
	mov.b32 	%r564, 0;
	@%p49 bra 	$L__BB2_68;
	add.s32 	%r369, %r361, %r546;
	add.s32 	%r370, %r369, %r565;
	ld.shared.s8 	%r564, [%r370+1];
$L__BB2_68:
	setp.le.s32 	%p50, %r546, %r565;
	@%p50 bra 	$L__BB2_70;
	sub.s32 	%r371, %r546, %r565;
	add.s32 	%r373, %r361, %r371;
	ld.shared.s8 	%r374, [%r373+-1];
	add.s32 	%r564, %r564, %r374;
$L__BB2_70:
	mul.lo.s32 	%r375, %r68, %r564;
	mov.u32 	%r376, smem;
	cvt.u64.u32 	%rd165, %r376;
	cvta.shared.u64 	%rd166, %rd165;
	add.s64 	%rd167, %rd166, 1031;
	and.b64  	%rd168, %rd167, -8;
	mul.wide.u32 	%rd169, %r565, 4;
	add.s64 	%rd170, %rd168, %rd169;
	ld.u32 	%r377, [%rd170+4];
	shl.b32 	%r378, %r377, 1;
	add.s32 	%r379, %r378, %r375;
	mul.wide.s32 	%rd171, %r379, %r375;
	add.s64 	%rd239, %rd171, %rd30;
	add.s32 	%r565, %r565, 2;
$L__BB2_71:
	ld.param.u32 	%r506, [_Z11tabu_kerneliiPaP17curandStateXORWOW_param_0];
	and.b32  	%r380, %r506, 1;
	setp.eq.b32 	%p51, %r380, 1;
	@%p51 bra 	$L__BB2_77;
	ld.param.u32 	%r507, [_Z11tabu_kerneliiPaP17curandStateXORWOW_param_0];
	add.s32 	%r382, %r565, %r546;
	setp.ge.s32 	%p52, %r382, %r507;
	mov.b32 	%r567, 0;
	@%p52 bra 	$L__BB2_74;
	mov.u32 	%r383, smem;
	add.s32 	%r384, %r383, %r546;
	add.s32 	%r385, %r384, %r565;
	ld.shared.s8 	%r567, [%r385];
$L__BB2_74:
	setp.lt.s32 	%p53, %r546, %r565;
	@%p53 bra 	$L__BB2_76;
	sub.s32 	%r386, %r546, %r565;
	mov.u32 	%r387, smem;
	add.s32 	%r388, %r387, %r386;
	ld.shared.s8 	%r389, [%r388];
	add.s32 	%r567, %r567, %r389;
$L__BB2_76:
	mov.u32 	%r390, smem;
	cvt.u64.u32 	%rd172, %r390;
	cvta.shared.u64 	%rd173, %rd172;
	add.s64 	%rd174, %rd173, 1031;
	and.b64  	%rd175, %rd174, -8;
	mul.lo.s32 	%r391, %r68, %r567;
	mul.wide.u32 	%rd176, %r565, 4;
	add.s64 	%rd177, %rd175, %rd176;
	ld.u32 	%r392, [%rd177];
	shl.b32 	%r393, %r392, 1;
	add.s32 	%r394, %r393, %r391;
	mul.wide.s32 	%rd178, %r394, %r391;
	add.s64 	%rd239, %rd178, %rd239;
$L__BB2_77:
	mov.u32 	%r395, smem;
	cvt.u64.u32 	%rd179, %r395;
	cvta.shared.u64 	%rd180, %rd179;
	add.s64 	%rd181, %rd180, 1031;
	and.b64  	%rd182, %rd181, -8;
	mul.wide.s32 	%rd183, %r546, 4;
	add.s64 	%rd184, %rd182, %rd183;
	ld.u32 	%r396, [%rd184+2048];
	setp.lt.s32 	%p54, %r539, %r396;
	@%p54 bra 	$L__BB2_78;
	bra.uni 	$L__BB2_81;
$L__BB2_78:
	add.s64 	%rd185, %rd16, %rd239;
	setp.ge.s64 	%p56, %rd185, %rd17;
	setp.ge.s64 	%p57, %rd239, %rd234;
	or.pred  	%p58, %p56, %p57;
	@%p58 bra 	$L__BB2_80;
$L__BB2_79:
	mov.u64 	%rd234, %rd239;
	mov.u32 	%r559, %r546;
$L__BB2_80:
	ld.param.u32 	%r508, [_Z11tabu_kerneliiPaP17curandStateXORWOW_param_0];
	mov.u32 	%r397, %ntid.x;
	add.s32 	%r546, %r546, %r397;
	setp.lt.s32 	%p59, %r546, %r508;
	@%p59 bra 	$L__BB2_40;
	bra.uni 	$L__BB2_88;
$L__BB2_81:
	setp.lt.s64 	%p55, %rd239, %rd234;
	@%p55 bra 	$L__BB2_79;
	bra.uni 	$L__BB2_80;
$L__BB2_82:
	mov.u32 	%r568, %r237;
$L__BB2_83:
	mov.u32 	%r277, smem;
	cvt.u64.u32 	%rd137, %r277;
	cvta.shared.u64 	%rd138, %rd137;
	add.s64 	%rd139, %rd138, 1031;
	and.b64  	%rd140, %rd139, -8;
	mul.wide.s32 	%rd141, %r568, 4;
	add.s64 	%rd142, %rd140, %rd141;
	ld.u32 	%r278, [%rd142+2048];
	setp.ge.s32 	%p29, %r539, %r278;
	@%p29 bra 	$L__BB2_85;
	setp.lt.s64 	%p31, %rd16, %rd17;
	setp.ne.s64 	%p32, %rd234, 0;
	and.pred  	%p33, %p31, %p32;
	@%p33 bra 	$L__BB2_86;
	bra.uni 	$L__BB2_87;
$L__BB2_85:
	setp.eq.s64 	%p30, %rd234, 0;
	mov.b64 	%rd234, 0;
	@%p30 bra 	$L__BB2_87;
$L__BB2_86:
	mov.b64 	%rd234, 0;
	mov.u32 	%r559, %r568;
$L__BB2_87:
	ld.param.u32 	%r495, [_Z11tabu_kerneliiPaP17curandStateXORWOW_param_0];
	mov.u32 	%r279, %ntid.x;
	add.s32 	%r568, %r568, %r279;
	setp.lt.s32 	%p34, %r568, %r495;
	@%p34 bra 	$L__BB2_83;
$L__BB2_88:
	mov.u32 	%r583, %tid.x;
	and.b32  	%r418, %r583, 31;
	setp.ne.s32 	%p60, %r418, 0;
	// begin inline asm
	mov.b64 {%r398,%r399}, %rd234;
	// end inline asm
	shfl.sync.down.b32	%r401|%p61, %r399, 16, 31, -1;
	shfl.sync.down.b32	%r400|%p62, %r398, 16, 31, -1;
	// begin inline asm
	mov.b64 %rd187, {%r400,%r401};
	// end inline asm
	shfl.sync.down.b32	%r419|%p63, %r559, 16, 31, -1;
	setp.lt.s64 	%p64, %rd187, %rd234;
	min.s64 	%rd188, %rd187, %rd234;
	selp.b32 	%r420, %r419, %r559, %p64;
	// begin inline asm
	mov.b64 {%r402,%r403}, %rd188;
	// end inline asm
	shfl.sync.down.b32	%r405|%p65, %r403, 8, 31, -1;
	shfl.sync.down.b32	%r404|%p66, %r402, 8, 31, -1;
	// begin inline asm
	mov.b64 %rd189, {%r404,%r405};
	// end inline asm
	shfl.sync.down.b32	%r421|%p67, %r420, 8, 31, -1;
	setp.lt.s64 	%p68, %rd189, %rd188;
	min.s64 	%rd190, %rd189, %rd188;
	selp.b32 	%r422, %r421, %r420, %p68;
	// begin inline asm
	mov.b64 {%r406,%r407}, %rd190;
	// end inline asm
	shfl.sync.down.b32	%r409|%p69, %r407, 4, 31, -1;
	shfl.sync.down.b32	%r408|%p70, %r406, 4, 31, -1;
	// begin inline asm
	mov.b64 %rd191, {%r408,%r409};
	// end inline asm
	shfl.sync.down.b32	%r423|%p71, %r422, 4, 31, -1;
	setp.lt.s64 	%p72, %rd191, %rd190;
	min.s64 	%rd192, %rd191, %rd190;
	selp.b32 	%r424, %r423, %r422, %p72;
	// begin inline asm
	mov.b64 {%r410,%r411}, %rd192;
	// end inline asm
	shfl.sync.down.b32	%r413|%p73, %r411, 2, 31, -1;
	shfl.sync.down.b32	%r412|%p74, %r410, 2, 31, -1;
	// begin inline asm
	mov.b64 %rd193, {%r412,%r413};
	// end inline asm
	shfl.sync.down.b32	%r425|%p75, %r424, 2, 31, -1;
	setp.lt.s64 	%p76, %rd193, %rd192;
	min.s64 	%rd194, %rd193, %rd192;
	selp.b32 	%r426, %r425, %r424, %p76;
	// begin inline asm
	mov.b64 {%r414,%r415}, %rd194;
	// end inline asm
	shfl.sync.down.b32	%r417|%p77, %r415, 1, 31, -1;
	shfl.sync.down.b32	%r416|%p78, %r414, 1, 31, -1;
	// begin inline asm
	mov.b64 %rd195, {%r416,%r417};
	// end inline asm
	shfl.sync.down.b32	%r427|%p79, %r426, 1, 31, -1;
	setp.lt.s64 	%p80, %rd195, %rd194;
	min.s64 	%rd39, %rd195, %rd194;
	selp.b32 	%r115, %r427, %r426, %p80;
	@%p60 bra 	$L__BB2_90;
	shr.u32 	%r428, %r583, 2;
	mov.u32 	%r429, _ZZ11tabu_kerneliiPaP17curandStateXORWOWE8s_warp_d;
	add.s32 	%r430, %r429, %r428;
	st.shared.u64 	[%r430], %rd39;
	shr.u32 	%r431, %r583, 3;
	mov.u32 	%r432, _ZZ11tabu_kerneliiPaP17curandStateXORWOWE8s_warp_i;
	add.s32 	%r433, %r432, %r431;
	st.shared.u32 	[%r433], %r115;
$L__BB2_90:
	mov.u32 	%r116, %ntid.x;
	setp.ne.s32 	%p81, %r583, 0;
	bar.sync 	0;
	mov.u32 	%r576, %r545;
	mov.u32 	%r577, %r544;
	mov.u32 	%r578, %r543;
	mov.u32 	%r579, %r542;
	@%p81 bra 	$L__BB2_100;
	setp.lt.u32 	%p82, %r116, 32;
	mov.b32 	%r574, -1;
	mov.b64 	%rd244, 9223372036854775807;
	@%p82 bra 	$L__BB2_96;
	mov.b64 	%rd244, 9223372036854775807;
	mov.b32 	%r574, -1;
	mov.b32 	%r572, 0;
$L__BB2_93:
	shl.b32 	%r437, %r572, 3;
	mov.u32 	%r438, _ZZ11tabu_kerneliiPaP17curandStateXORWOWE8s_warp_d;
	add.s32 	%r439, %r438, %r437;
	ld.shared.u64 	%rd41, [%r439];
	setp.ge.s64 	%p83, %rd41, %rd244;
	@%p83 bra 	$L__BB2_95;
	shl.b32 	%r440, %r572, 2;
	mov.u32 	%r441, _ZZ11tabu_kerneliiPaP17curandStateXORWOWE8s_warp_i;
	add.s32 	%r442, %r441, %r440;
	ld.shared.u32 	%r574, [%r442];
	mov.u64 	%rd244, %rd41;
$L__BB2_95:
	add.s32 	%r572, %r572, 1;
	shr.u32 	%r443, %r116, 5;
	setp.ne.s32 	%p84, %r572, %r443;
	@%p84 bra 	$L__BB2_93;
$L__BB2_96:
	st.shared.u32 	[_ZZ11tabu_kerneliiPaP17curandStateXORWOWE8s_warp_i], %r574;
	setp.eq.s32 	%p85, %r574, -1;
	mov.u32 	%r576, %r545;
	mov.u32 	%r577, %r544;
	mov.u32 	%r578, %r543;
	mov.u32 	%r579, %r542;
	@%p85 bra 	$L__BB2_100;
	mov.u32 	%r444, smem;
	cvt.u64.u32 	%rd198, %r444;
	cvta.shared.u64 	%rd199, %rd198;
	add.s64 	%rd200, %rd199, 1031;
	and.b64  	%rd201, %rd200, -8;
	add.s32 	%r445, %r444, %r574;
	ld.shared.u8 	%rs31, [%r445];
	cvt.u32.u16 	%r446, %rs31;
	cvt.s32.s8 	%r447, %r446;
	st.shared.u32 	[_ZZ11tabu_kerneliiPaP17curandStateXORWOWE8s_warp_i+4], %r447;
	ld.shared.u64 	%rd202, [_ZZ11tabu_kerneliiPaP17curandStateXORWOWE7s_cur_e];
	add.s64 	%rd203, %rd202, %rd244;
	st.shared.u64 	[_ZZ11tabu_kerneliiPaP17curandStateXORWOWE7s_cur_e], %rd203;
	neg.s16 	%rs32, %rs31;
	st.shared.u8 	[%r445], %rs32;
	shr.u32 	%r448, %r580, 2;
	xor.b32  	%r449, %r448, %r580;
	shl.b32 	%r450, %r545, 4;
	shl.b32 	%r451, %r449, 1;
	xor.b32  	%r452, %r450, %r451;
	xor.b32  	%r453, %r452, %r545;
	xor.b32  	%r576, %r453, %r449;
	add.s32 	%r581, %r581, 362437;
	add.s32 	%r454, %r576, %r581;
	mul.hi.u32 	%r455, %r454, -858993459;
	shr.u32 	%r456, %r455, 4;
	mul.lo.s32 	%r457, %r456, 20;
	sub.s32 	%r458, %r454, %r457;
	add.s32 	%r459, %r539, %r458;
	add.s32 	%r460, %r459, 10;
	mul.wide.s32 	%rd204, %r574, 4;
	add.s64 	%rd205, %rd201, %rd204;
	st.u32 	[%rd205+2048], %r460;
	ld.shared.u64 	%rd44, [_ZZ11tabu_kerneliiPaP17curandStateXORWOWE7s_cur_e];
	ld.shared.u64 	%rd206, [_ZZ11tabu_kerneliiPaP17curandStateXORWOWE8s_best_e];
	setp.ge.s64 	%p86, %rd44, %rd206;
	@%p86 bra 	$L__BB2_99;
	st.shared.u64 	[_ZZ11tabu_kerneliiPaP17curandStateXORWOWE8s_best_e], %rd44;
	mov.b16 	%rs34, 1;
	st.shared.u8 	[_ZZ11tabu_kerneliiPaP17curandStateXORWOWE5s_upd], %rs34;
	mov.u32 	%r577, %r545;
	mov.u32 	%r578, %r544;
	mov.u32 	%r579, %r543;
	mov.u32 	%r580, %r542;
	bra.uni 	$L__BB2_100;
$L__BB2_99:
	mov.b16 	%rs33, 0;
	st.shared.u8 	[_ZZ11tabu_kerneliiPaP17curandStateXORWOWE5s_upd], %rs33;
	mov.u32 	%r577, %r545;
	mov.u32 	%r578, %r544;
	mov.u32 	%r579, %r543;
	mov.u32 	%r580, %r542;
$L__BB2_100:
	bar.sync 	0;
	ld.shared.u32 	%r131, [_ZZ11tabu_kerneliiPaP17curandStateXORWOWE8s_warp_i];
	setp.eq.s32 	%p87, %r131, -1;
	@%p87 bra 	$L__BB2_113;
	ld.param.u32 	%r509, [_Z11tabu_kerneliiPaP17curandStateXORWOW_param_0];
	setp.ge.s32 	%p88, %r583, %r509;
	ld.shared.u8 	%rs35, [_ZZ11tabu_kerneliiPaP17curandStateXORWOWE5s_upd];
	setp.eq.s16 	%p89, %rs35, 0;
	or.pred  	%p90, %p89, %p88;
	@%p90 bra 	$L__BB2_104;
	mov.u32 	%r582, %r583;
$L__BB2_103:
	ld.param.u32 	%r510, [_Z11tabu_kerneliiPaP17curandStateXORWOW_param_0];
	mov.u32 	%r461, smem;
	add.s32 	%r462, %r461, %r582;
	ld.shared.u8 	%rs36, [%r462];
	st.shared.u8 	[%r462+512], %rs36;
	add.s32 	%r582, %r582, %r116;
	setp.lt.s32 	%p91, %r582, %r510;
	@%p91 bra 	$L__BB2_103;
$L__BB2_104:
	ld.param.u32 	%r511, [_Z11tabu_kerneliiPaP17curandStateXORWOW_param_0];
	setp.ge.s32 	%p92, %r583, %r511;
	@%p92 bra 	$L__BB2_112;
$L__BB2_105:
	setp.lt.s32 	%p93, %r583, 1;
	@%p93 bra 	$L__BB2_111;
	ld.param.u32 	%r512, [_Z11tabu_kerneliiPaP17curandStateXORWOW_param_0];
	add.s32 	%r135, %r583, %r131;
	setp.ge.s32 	%p94, %r135, %r512;
	mov.b32 	%r585, 0;
	@%p94 bra 	$L__BB2_108;
	mov.u32 	%r464, smem;
	add.s32 	%r465, %r464, %r135;
	ld.shared.s8 	%r585, [%r465];
$L__BB2_108:
	setp.lt.s32 	%p95, %r131, %r583;
	@%p95 bra 	$L__BB2_110;
	sub.s32 	%r466, %r131, %r583;
	mov.u32 	%r467, smem;
	add.s32 	%r468, %r467, %r466;
	ld.shared.s8 	%r469, [%r468];
	add.s32 	%r585, %r585, %r469;
$L__BB2_110:
	mov.u32 	%r470, smem;
	cvt.u64.u32 	%rd207, %r470;
	cvta.shared.u64 	%rd208, %rd207;
	add.s64 	%rd209, %rd208, 1031;
	and.b64  	%rd210, %rd209, -8;
	ld.shared.u32 	%r471, [_ZZ11tabu_kerneliiPaP17curandStateXORWOWE8s_warp_i+4];
	mul.lo.s32 	%r472, %r585, %r471;
	shl.b32 	%r473, %r472, 1;
	mul.wide.u32 	%rd211, %r583, 4;
	add.s64 	%rd212, %rd210, %rd211;
	ld.u32 	%r474, [%rd212];
	sub.s32 	%r475, %r474, %r473;
	st.u32 	[%rd212], %r475;
$L__BB2_111:
	ld.param.u32 	%r513, [_Z11tabu_kerneliiPaP17curandStateXORWOW_param_0];
	add.s32 	%r583, %r583, %r116;
	setp.lt.s32 	%p96, %r583, %r513;
	@%p96 bra 	$L__BB2_105;
$L__BB2_112:
	ld.param.u32 	%r517, [_Z11tabu_kerneliiPaP17curandStateXORWOW_param_1];
	bar.sync 	0;
	add.s32 	%r539, %r539, 1;
	setp.ne.s32 	%p97, %r539, %r517;
	mov.u32 	%r542, %r579;
	mov.u32 	%r543, %r578;
	mov.u32 	%r544, %r577;
	mov.u32 	%r545, %r576;
	@%p97 bra 	$L__BB2_37;
$L__BB2_113:
	ld.param.u32 	%r514, [_Z11tabu_kerneliiPaP17curandStateXORWOW_param_0];
	mov.u32 	%r148, %tid.x;
	setp.ge.s32 	%p98, %r148, %r514;
	@%p98 bra 	$L__BB2_116;
	mov.u32 	%r476, %ctaid.x;
	shl.b32 	%r149, %r476, 9;
	mov.u32 	%r150, %ntid.x;
	mov.u32 	%r592, %r148;
$L__BB2_115:
	ld.param.u64 	%rd220, [_Z11tabu_kerneliiPaP17curandStateXORWOW_param_2];
	ld.param.u32 	%r515, [_Z11tabu_kerneliiPaP17curandStateXORWOW_param_0];
	mov.u32 	%r477, smem;
	add.s32 	%r478, %r592, %r477;
	ld.shared.u8 	%rs37, [%r478+512];
	add.s32 	%r479, %r149, %r592;
	cvt.s64.s32 	%rd213, %r479;
	cvta.to.global.u64 	%rd214, %rd220;
	add.s64 	%rd215, %rd214, %rd213;
	st.global.u8 	[%rd215], %rs37;
	add.s32 	%r592, %r592, %r150;
	setp.lt.s32 	%p99, %r592, %r515;
	@%p99 bra 	$L__BB2_115;
$L__BB2_116:
	setp.ne.s32 	%p100, %r148, 0;
	@%p100 bra 	$L__BB2_118;
	ld.param.u64 	%rd221, [_Z11tabu_kerneliiPaP17curandStateXORWOW_param_3];
	cvta.to.global.u64 	%rd216, %rd221;
	mov.u32 	%r480, %ctaid.x;
	mul.wide.u32 	%rd217, %r480, 48;
	add.s64 	%rd218, %rd216, %rd217;
	st.global.v2.u32 	[%rd218], {%r581, %r580};
	st.global.v2.u32 	[%rd218+8], {%r579, %r578};
	st.global.v2.u32 	[%rd218+16], {%r577, %r576};
	st.global.v2.u32 	[%rd218+24], {%r9, %r10};
	st.global.f32 	[%rd218+32], %f1;
	st.global.f64 	[%rd218+40], %fd1;
$L__BB2_118:
	ret;

}
	// .globl	_Z16crossover_kerneliPaPiP17curandStateXORWOW
.visible .entry _Z16crossover_kerneliPaPiP17curandStateXORWOW(
	.param .u32 _Z16crossover_kerneliPaPiP17curandStateXORWOW_param_0,
	.param .u64 .ptr .align 1 _Z16crossover_kerneliPaPiP17curandStateXORWOW_param_1,
	.param .u64 .ptr .align 1 _Z16crossover_kerneliPaPiP17curandStateXORWOW_param_2,
	.param .u64 .ptr .align 1 _Z16crossover_kerneliPaPiP17curandStateXORWOW_param_3
)
{
	.reg .pred 	%p<264>;
	.reg .b16 	%rs<8>;
	.reg .b32 	%r<339>;
	.reg .b32 	%f<6>;
	.reg .b64 	%rd<16>;
	.reg .b64 	%fd<2>;
	// demoted variable
	.shared .align 1 .u8 _ZZ16crossover_kerneliPaPiP17curandStateXORWOWE5elite;
	ld.param.u32 	%r32, [_Z16crossover_kerneliPaPiP17curandStateXORWOW_param_0];
	ld.param.u64 	%rd4, [_Z16crossover_kerneliPaPiP17curandStateXORWOW_param_1];
	ld.param.u64 	%rd6, [_Z16crossover_kerneliPaPiP17curandStateXORWOW_param_2];
	ld.param.u64 	%rd5, [_Z16crossover_kerneliPaPiP17curandStateXORWOW_param_3];
	cvta.to.global.u64 	%rd1, %rd6;
	mov.u32 	%r1, %ctaid.x;
	mov.u32 	%r2, %tid.x;
	setp.ne.s32 	%p1, %r2, 0;
	@%p1 bra 	$L__BB3_2;
	ld.global.u32 	%r33, [%rd1];
	setp.eq.s32 	%p2, %r1, %r33;
	ld.global.u32 	%r36, [%rd1+4];
	setp.eq.s32 	%p3, %r1, %r36;
	ld.global.u32 	%r38, [%rd1+8];
	setp.eq.s32 	%p4, %r1, %r38;
	ld.global.u32 	%r40, [%rd1+12];
	setp.eq.s32 	%p5, %r1, %r40;
	ld.global.u32 	%r42, [%rd1+16];
	setp.eq.s32 	%p6, %r1, %r42;
	ld.global.u32 	%r44, [%rd1+20];
	setp.eq.s32 	%p7, %r1, %r44;
	ld.global.u32 	%r46, [%rd1+24];
	setp.eq.s32 	%p8, %r1, %r46;
	ld.global.u32 	%r48, [%rd1+28];
	setp.eq.s32 	%p9, %r1, %r48;
	ld.global.u32 	%r50, [%rd1+32];
	setp.eq.s32 	%p10, %r1, %r50;
	ld.global.u32 	%r52, [%rd1+36];
	setp.eq.s32 	%p11, %r1, %r52;
	ld.global.u32 	%r54, [%rd1+40];
	setp.eq.s32 	%p12, %r1, %r54;
	ld.global.u32 	%r56, [%rd1+44];
	setp.eq.s32 	%p13, %r1, %r56;
	ld.global.u32 	%r58, [%rd1+48];
	setp.eq.s32 	%p14, %r1, %r58;
	ld.global.u32 	%r60, [%rd1+52];
	setp.eq.s32 	%p15, %r1, %r60;
	ld.global.u32 	%r62, [%rd1+56];
	setp.eq.s32 	%p16, %r1, %r62;
	ld.global.u32 	%r64, [%rd1+60];
	setp.eq.s32 	%p17, %r1, %r64;
	ld.global.u32 	%r66, [%rd1+64];
	setp.eq.s32 	%p18, %r1, %r66;
	ld.global.u32 	%r68, [%rd1+68];
	setp.eq.s32 	%p19, %r1, %r68;
	ld.global.u32 	%r70, [%rd1+72];
	setp.eq.s32 	%p20, %r1, %r70;
	ld.global.u32 	%r72, [%rd1+76];
	setp.eq.s32 	%p21, %r1, %r72;
	ld.global.u32 	%r74, [%rd1+80];
	setp.eq.s32 	%p22, %r1, %r74;
	ld.global.u32 	%r76, [%rd1+84];
	setp.eq.s32 	%p23, %r1, %r76;
	ld.global.u32 	%r78, [%rd1+88];
	setp.eq.s32 	%p24, %r1, %r78;
	ld.global.u32 	%r80, [%rd1+92];
	setp.eq.s32 	%p25, %r1, %r80;
	ld.global.u32 	%r82, [%rd1+96];
	setp.eq.s32 	%p26, %r1, %r82;
	ld.global.u32 	%r84, [%rd1+100];
	setp.eq.s32 	%p27, %r1, %r84;
	ld.global.u32 	%r86, [%rd1+104];
	setp.eq.s32 	%p28, %r1, %r86;
	ld.global.u32 	%r88, [%rd1+108];
	setp.eq.s32 	%p29, %r1, %r88;
	ld.global.u32 	%r90, [%rd1+112];
	setp.eq.s32 	%p30, %r1, %r90;
	ld.global.u32 	%r92, [%rd1+116];
	setp.eq.s32 	%p31, %r1, %r92;
	ld.global.u32 	%r94, [%rd1+120];
	setp.eq.s32 	%p32, %r1, %r94;
	ld.global.u32 	%r96, [%rd1+124];
	setp.eq.s32 	%p33, %r1, %r96;
	ld.global.u32 	%r98, [%rd1+128];
	setp.eq.s32 	%p34, %r1, %r98;
	ld.global.u32 	%r100, [%rd1+132];
	setp.eq.s32 	%p35, %r1, %r100;
	ld.global.u32 	%r102, [%rd1+136];
	setp.eq.s32 	%p36, %r1, %r102;
	ld.global.u32 	%r104, [%rd1+140];
	setp.eq.s32 	%p37, %r1, %r104;
	ld.global.u32 	%r106, [%rd1+144];
	setp.eq.s32 	%p38, %r1, %r106;
	ld.global.u32 	%r108, [%rd1+148];
	setp.eq.s32 	%p39, %r1, %r108;
	ld.global.u32 	%r110, [%rd1+152];
	setp.eq.s32 	%p40, %r1, %r110;
	ld.global.u32 	%r112, [%rd1+156];
	setp.eq.s32 	%p41, %r1, %r112;
	ld.global.u32 	%r114, [%rd1+160];
	setp.eq.s32 	%p42, %r1, %r114;
	ld.global.u32 	%r116, [%rd1+164];
	setp.eq.s32 	%p43, %r1, %r116;
	ld.global.u32 	%r118, [%rd1+168];
	setp.eq.s32 	%p44, %r1, %r118;
	ld.global.u32 	%r120, [%rd1+172];
	setp.eq.s32 	%p45, %r1, %r120;
	ld.global.u32 	%r122, [%rd1+176];
	setp.eq.s32 	%p46, %r1, %r122;
	ld.global.u32 	%r124, [%rd1+180];
	setp.eq.s32 	%p47, %r1, %r124;
	ld.global.u32 	%r126, [%rd1+184];
	setp.eq.s32 	%p48, %r1, %r126;
	ld.global.u32 	%r128, [%rd1+188];
	setp.eq.s32 	%p49, %r1, %r128;
	ld.global.u32 	%r130, [%rd1+192];
	setp.eq.s32 	%p50, %r1, %r130;
	ld.global.u32 	%r132, [%rd1+196];
	setp.eq.s32 	%p51, %r1, %r132;
	ld.global.u32 	%r134, [%rd1+200];
	setp.eq.s32 	%p52, %r1, %r134;
	ld.global.u32 	%r136, [%rd1+204];
	setp.eq.s32 	%p53, %r1, %r136;
	ld.global.u32 	%r138, [%rd1+208];
	setp.eq.s32 	%p54, %r1, %r138;
	ld.global.u32 	%r140, [%rd1+212];
	setp.eq.s32 	%p55, %r1, %r140;
	ld.global.u32 	%r142, [%rd1+216];
	setp.eq.s32 	%p56, %r1, %r142;
	ld.global.u32 	%r144, [%rd1+220];
	setp.eq.s32 	%p57, %r1, %r144;
	ld.global.u32 	%r146, [%rd1+224];
	setp.eq.s32 	%p58, %r1, %r146;
	ld.global.u32 	%r148, [%rd1+228];
	setp.eq.s32 	%p59, %r1, %r148;
	ld.global.u32 	%r150, [%rd1+232];
	setp.eq.s32 	%p60, %r1, %r150;
	ld.global.u32 	%r152, [%rd1+236];
	setp.eq.s32 	%p61, %r1, %r152;
	ld.global.u32 	%r154, [%rd1+240];
	setp.eq.s32 	%p62, %r1, %r154;
	ld.global.u32 	%r156, [%rd1+244];
	setp.eq.s32 	%p63, %r1, %r156;
	ld.global.u32 	%r158, [%rd1+248];
	setp.eq.s32 	%p64, %r1, %r158;
	ld.global.u32 	%r160, [%rd1+252];
	setp.eq.s32 	%p65, %r1, %r160;
	ld.global.u32 	%r162, [%rd1+256];
	setp.eq.s32 	%p66, %r1, %r162;
	ld.global.u32 	%r164, [%rd1+260];
	setp.eq.s32 	%p67, %r1, %r164;
	ld.global.u32 	%r166, [%rd1+264];
	setp.eq.s32 	%p68, %r1, %r166;
	ld.global.u32 	%r168, [%rd1+268];
	setp.eq.s32 	%p69, %r1, %r168;
	ld.global.u32 	%r170, [%rd1+272];
	setp.eq.s32 	%p70, %r1, %r170;
	ld.global.u32 	%r172, [%rd1+276];
	setp.eq.s32 	%p71, %r1, %r172;
	ld.global.u32 	%r174, [%rd1+280];
	setp.eq.s32 	%p72, %r1, %r174;
	ld.global.u32 	%r176, [%rd1+284];
	setp.eq.s32 	%p73, %r1, %r176;
	ld.global.u32 	%r178, [%rd1+288];
	setp.eq.s32 	%p74, %r1, %r178;
	ld.global.u32 	%r180, [%rd1+292];
	setp.eq.s32 	%p75, %r1, %r180;
	ld.global.u32 	%r182, [%rd1+296];
	setp.eq.s32 	%p76, %r1, %r182;
	ld.global.u32 	%r184, [%rd1+300];
	setp.eq.s32 	%p77, %r1, %r184;
	ld.global.u32 	%r186, [%rd1+304];
	setp.eq.s32 	%p78, %r1, %r186;
	ld.global.u32 	%r188, [%rd1+308];
	setp.eq.s32 	%p79, %r1, %r188;
	ld.global.u32 	%r190, [%rd1+312];
	setp.eq.s32 	%p80, %r1, %r190;
	ld.global.u32 	%r192, [%rd1+316];
	setp.eq.s32 	%p81, %r1, %r192;
	ld.global.u32 	%r194, [%rd1+320];
	setp.eq.s32 	%p82, %r1, %r194;
	ld.global.u32 	%r196, [%rd1+324];
	setp.eq.s32 	%p83, %r1, %r196;
	ld.global.u32 	%r198, [%rd1+328];
	setp.eq.s32 	%p84, %r1, %r198;
	ld.global.u32 	%r200, [%rd1+332];
	setp.eq.s32 	%p85, %r1, %r200;
	ld.global.u32 	%r202, [%rd1+336];
	setp.eq.s32 	%p86, %r1, %r202;
	ld.global.u32 	%r204, [%rd1+340];
	setp.eq.s32 	%p87, %r1, %r204;
	ld.global.u32 	%r206, [%rd1+344];
	setp.eq.s32 	%p88, %r1, %r206;
	ld.global.u32 	%r208, [%rd1+348];
	setp.eq.s32 	%p89, %r1, %r208;
	ld.global.u32 	%r210, [%rd1+352];
	setp.eq.s32 	%p90, %r1, %r210;
	ld.global.u32 	%r212, [%rd1+356];
	setp.eq.s32 	%p91, %r1, %r212;
	ld.global.u32 	%r214, [%rd1+360];
	setp.eq.s32 	%p92, %r1, %r214;
	ld.global.u32 	%r216, [%rd1+364];
	setp.eq.s32 	%p93, %r1, %r216;
	ld.global.u32 	%r218, [%rd1+368];
	setp.eq.s32 	%p94, %r1, %r218;
	ld.global.u32 	%r220, [%rd1+372];
	setp.eq.s32 	%p95, %r1, %r220;
	ld.global.u32 	%r222, [%rd1+376];
	setp.eq.s32 	%p96, %r1, %r222;
	ld.global.u32 	%r224, [%rd1+380];
	setp.eq.s32 	%p97, %r1, %r224;
	ld.global.u32 	%r226, [%rd1+384];
	setp.eq.s32 	%p98, %r1, %r226;
	ld.global.u32 	%r228, [%rd1+388];
	setp.eq.s32 	%p99, %r1, %r228;
	ld.global.u32 	%r230, [%rd1+392];
	setp.eq.s32 	%p100, %r1, %r230;
	ld.global.u32 	%r232, [%rd1+396];
	setp.eq.s32 	%p101, %r1, %r232;
	ld.global.u32 	%r234, [%rd1+400];
	setp.eq.s32 	%p102, %r1, %r234;
	ld.global.u32 	%r236, [%rd1+404];
	setp.eq.s32 	%p103, %r1, %r236;
	ld.global.u32 	%r238, [%rd1+408];
	setp.eq.s32 	%p104, %r1, %r238;
	ld.global.u32 	%r240, [%rd1+412];
	setp.eq.s32 	%p105, %r1, %r240;
	ld.global.u32 	%r242, [%rd1+416];
	setp.eq.s32 	%p106, %r1, %r242;
	ld.global.u32 	%r244, [%rd1+420];
	setp.eq.s32 	%p107, %r1, %r244;
	ld.global.u32 	%r246, [%rd1+424];
	setp.eq.s32 	%p108, %r1, %r246;
	ld.global.u32 	%r248, [%rd1+428];
	setp.eq.s32 	%p109, %r1, %r248;
	ld.global.u32 	%r250, [%rd1+432];
	setp.eq.s32 	%p110, %r1, %r250;
	ld.global.u32 	%r252, [%rd1+436];
	setp.eq.s32 	%p111, %r1, %r252;
	ld.global.u32 	%r254, [%rd1+440];
	setp.eq.s32 	%p112, %r1, %r254;
	ld.global.u32 	%r256, [%rd1+444];
	setp.eq.s32 	%p113, %r1, %r256;
	ld.global.u32 	%r258, [%rd1+448];
	setp.eq.s32 	%p114, %r1, %r258;
	ld.global.u32 	%r260, [%rd1+452];
	setp.eq.s32 	%p115, %r1, %r260;
	ld.global.u32 	%r262, [%rd1+456];
	setp.eq.s32 	%p116, %r1, %r262;
	ld.global.u32 	%r264, [%rd1+460];
	setp.eq.s32 	%p117, %r1, %r264;
	ld.global.u32 	%r266, [%rd1+464];
	setp.eq.s32 	%p118, %r1, %r266;
	ld.global.u32 	%r268, [%rd1+468];
	setp.eq.s32 	%p119, %r1, %r268;
	ld.global.u32 	%r270, [%rd1+472];
	setp.eq.s32 	%p120, %r1, %r270;
	ld.global.u32 	%r272, [%rd1+476];
	setp.eq.s32 	%p121, %r1, %r272;
	ld.global.u32 	%r274, [%rd1+480];
	setp.eq.s32 	%p122, %r1, %r274;
	ld.global.u32 	%r276, [%rd1+484];
	setp.eq.s32 	%p123, %r1, %r276;
	ld.global.u32 	%r278, [%rd1+488];
	setp.eq.s32 	%p124, %r1, %r278;
	ld.global.u32 	%r280, [%rd1+492];
	setp.eq.s32 	%p125, %r1, %r280;
	ld.global.u32 	%r282, [%rd1+496];
	setp.eq.s32 	%p126, %r1, %r282;
	ld.global.u32 	%r284, [%rd1+500];
	setp.eq.s32 	%p127, %r1, %r284;
	ld.global.u32 	%r286, [%rd1+504];
	setp.eq.s32 	%p128, %r1, %r286;
	ld.global.u32 	%r288, [%rd1+508];
	setp.eq.s32 	%p129, %r1, %r288;
	or.pred  	%p130, %p129, %p128;
	or.pred  	%p131, %p130, %p127;
	or.pred  	%p132, %p131, %p126;
	or.pred  	%p133, %p132, %p125;
	or.pred  	%p134, %p133, %p124;
	or.pred  	%p135, %p134, %p123;
	or.pred  	%p136, %p135, %p122;
	or.pred  	%p137, %p136, %p121;
	or.pred  	%p138, %p137, %p120;
	or.pred  	%p139, %p138, %p119;
	or.pred  	%p140, %p139, %p118;
	or.pred  	%p141, %p140, %p117;
	or.pred  	%p142, %p141, %p116;
	or.pred  	%p143, %p142, %p115;
	or.pred  	%p144, %p143, %p114;
	or.pred  	%p145, %p144, %p113;
	or.pred  	%p146, %p145, %p112;
	or.pred  	%p147, %p146, %p111;
	or.pred  	%p148, %p147, %p110;
	or.pred  	%p149, %p148, %p109;
	or.pred  	%p150, %p149, %p108;
	or.pred  	%p151, %p150, %p107;
	or.pred  	%p152, %p151, %p106;
	or.pred  	%p153, %p152, %p105;
	or.pred  	%p154, %p153, %p104;
	or.pred  	%p155, %p154, %p103;
	or.pred  	%p156, %p155, %p102;
	or.pred  	%p157, %p156, %p101;
	or.pred  	%p158, %p157, %p100;
	or.pred  	%p159, %p158, %p99;
	or.pred  	%p160, %p159, %p98;
	or.pred  	%p161, %p160, %p97;
	or.pred  	%p162, %p161, %p96;
	or.pred  	%p163, %p162, %p95;
	or.pred  	%p164, %p163, %p94;
	or.pred  	%p165, %p164, %p93;
	or.pred  	%p166, %p165, %p92;
	or.pred  	%p167, %p166, %p91;
	or.pred  	%p168, %p167, %p90;
	or.pred  	%p169, %p168, %p89;
	or.pred  	%p170, %p169, %p88;
	or.pred  	%p171, %p170, %p87;
	or.pred  	%p172, %p171, %p86;
	or.pred  	%p173, %p172, %p85;
	or.pred  	%p174, %p173, %p84;
	or.pred  	%p175, %p174, %p83;
	or.pred  	%p176, %p175, %p82;
	or.pred  	%p177, %p176, %p81;
	or.pred  	%p178, %p177, %p80;
	or.pred  	%p179, %p178, %p79;
	or.pred  	%p180, %p179, %p78;
	or.pred  	%p181, %p180, %p77;
	or.pred  	%p182, %p181, %p76;
	or.pred  	%p183, %p182, %p75;
	or.pred  	%p184, %p183, %p74;
	or.pred  	%p185, %p184, %p73;
	or.pred  	%p186, %p185, %p72;
	or.pred  	%p187, %p186, %p71;
	or.pred  	%p188, %p187, %p70;
	or.pred  	%p189, %p188, %p69;
	or.pred  	%p190, %p189, %p68;
	or.pred  	%p191, %p190, %p67;
	or.pred  	%p192, %p191, %p66;
	or.pred  	%p193, %p192, %p65;
	or.pred  	%p194, %p193, %p64;
	or.pred  	%p195, %p194, %p63;
	or.pred  	%p196, %p195, %p62;
	or.pred  	%p197, %p196, %p61;
	or.pred  	%p198, %p197, %p60;
	or.pred  	%p199, %p198, %p59;
	or.pred  	%p200, %p199, %p58;
	or.pred  	%p201, %p200, %p57;
	or.pred  	%p202, %p201, %p56;
	or.pred  	%p203, %p202, %p55;
	or.pred  	%p204, %p203, %p54;
	or.pred  	%p205, %p204, %p53;
	or.pred  	%p206, %p205, %p52;
	or.pred  	%p207, %p206, %p51;
	or.pred  	%p208, %p207, %p50;
	or.pred  	%p209, %p208, %p49;
	or.pred  	%p210, %p209, %p48;
	or.pred  	%p211, %p210, %p47;
	or.pred  	%p212, %p211, %p46;
	or.pred  	%p213, %p212, %p45;
	or.pred  	%p214, %p213, %p44;
	or.pred  	%p215, %p214, %p43;
	or.pred  	%p216, %p215, %p42;
	or.pred  	%p217, %p216, %p41;
	or.pred  	%p218, %p217, %p40;
	or.pred  	%p219, %p218, %p39;
	or.pred  	%p220, %p219, %p38;
	or.pred  	%p221, %p220, %p37;
	or.pred  	%p222, %p221, %p36;
	or.pred  	%p223, %p222, %p35;
	or.pred  	%p224, %p223, %p34;
	or.pred  	%p225, %p224, %p33;
	or.pred  	%p226, %p225, %p32;
	or.pred  	%p227, %p226, %p31;
	or.pred  	%p228, %p227, %p30;
	or.pred  	%p229, %p228, %p29;
	or.pred  	%p230, %p229, %p28;
	or.pred  	%p231, %p230, %p27;
	or.pred  	%p232, %p231, %p26;
	or.pred  	%p233, %p232, %p25;
	or.pred  	%p234, %p233, %p24;
	or.pred  	%p235, %p234, %p23;
	or.pred  	%p236, %p235, %p22;
	or.pred  	%p237, %p236, %p21;
	or.pred  	%p238, %p237, %p20;
	or.pred  	%p239, %p238, %p19;
	or.pred  	%p240, %p239, %p18;
	or.pred  	%p241, %p240, %p17;
	or.pred  	%p242, %p241, %p16;
	or.pred  	%p243, %p242, %p15;
	or.pred  	%p244, %p243, %p14;
	or.pred  	%p245, %p244, %p13;
	or.pred  	%p246, %p245, %p12;
	or.pred  	%p247, %p246, %p11;
	or.pred  	%p248, %p247, %p10;
	or.pred  	%p249, %p248, %p9;
	or.pred  	%p250, %p249, %p8;
	or.pred  	%p251, %p250, %p7;
	or.pred  	%p252, %p251, %p6;
	or.pred  	%p253, %p252, %p5;
	or.pred  	%p254, %p253, %p4;
	or.pred  	%p255, %p254, %p3;
	or.pred  	%p256, %p255, %p2;
	selp.u16 	%rs1, 1, 0, %p256;
	st.shared.u8 	[_ZZ16crossover_kerneliPaPiP17curandStateXORWOWE5elite], %rs1;
$L__BB3_2:
	bar.sync 	0;
	ld.shared.u8 	%rs2, [_ZZ16crossover_kerneliPaPiP17curandStateXORWOWE5elite];
	setp.ne.s16 	%p257, %rs2, 0;
	@%p257 bra 	$L__BB3_8;
	cvta.to.global.u64 	%rd7, %rd5;
	mul.wide.u32 	%rd8, %r1, 48;
	add.s64 	%rd2, %rd7, %rd8;
	ld.global.v2.u32 	{%r338, %r337}, [%rd2];
	ld.global.v2.u32 	{%r336, %r335}, [%rd2+8];
	ld.global.v2.u32 	{%r334, %r333}, [%rd2+16];
	ld.global.v2.u32 	{%r9, %r10}, [%rd2+24];
	ld.global.f32 	%f1, [%rd2+32];
	ld.global.f64 	%fd1, [%rd2+40];
	setp.ge.s32 	%p258, %r2, %r32;
	@%p258 bra 	$L__BB3_6;
	cvta.to.global.u64 	%rd3, %rd4;
	shl.b32 	%r11, %r1, 9;
	mov.u32 	%r12, %ntid.x;
	mov.u32 	%r326, %r2;
	mov.u32 	%r328, %r336;
	mov.u32 	%r329, %r335;
	mov.u32 	%r330, %r334;
	mov.u32 	%r332, %r337;
$L__BB3_5:
	mov.u32 	%r337, %r333;
	shr.u32 	%r289, %r332, 2;
	xor.b32  	%r290, %r289, %r332;
	shl.b32 	%r291, %r337, 4;
	shl.b32 	%r292, %r290, 1;
	xor.b32  	%r293, %r291, %r292;
	xor.b32  	%r294, %r293, %r337;
	xor.b32  	%r336, %r294, %r290;
	add.s32 	%r295, %r338, %r336;
	add.s32 	%r296, %r295, 69;
	shr.u32 	%r297, %r328, 2;
	xor.b32  	%r298, %r297, %r328;
	shl.b32 	%r299, %r336, 4;
	shl.b32 	%r300, %r298, 1;
	xor.b32  	%r301, %r300, %r299;
	xor.b32  	%r302, %r301, %r298;
	xor.b32  	%r335, %r302, %r336;
	add.s32 	%r303, %r338, %r335;
	add.s32 	%r304, %r303, 10;
	shr.u32 	%r305, %r329, 2;
	xor.b32  	%r306, %r305, %r329;
	shl.b32 	%r307, %r335, 4;
	shl.b32 	%r308, %r306, 1;
	xor.b32  	%r309, %r308, %r307;
	xor.b32  	%r310, %r309, %r306;
	xor.b32  	%r334, %r310, %r335;
	add.s32 	%r311, %r338, %r334;
	add.s32 	%r312, %r311, 1087311;
	cvt.rn.f32.u32 	%f2, %r312;
	fma.rn.f32 	%f3, %f2, 0f2F800000, 0f2F000000;
	setp.gt.f32 	%p259, %f3, 0f3F000000;
	selp.b32 	%r313, %r296, %r304, %p259;
	shl.b32 	%r314, %r313, 2;
	cvt.u64.u32 	%rd9, %r314;
	and.b64  	%rd10, %rd9, 508;
	add.s64 	%rd11, %rd1, %rd10;
	ld.global.u32 	%r315, [%rd11];
	shl.b32 	%r316, %r315, 9;
	add.s32 	%r317, %r316, %r326;
	cvt.s64.s32 	%rd12, %r317;
	add.s64 	%rd13, %rd3, %rd12;
	ld.global.u8 	%rs3, [%rd13];
	shr.u32 	%r318, %r330, 2;
	xor.b32  	%r319, %r318, %r330;
	shl.b32 	%r320, %r334, 4;
	shl.b32 	%r321, %r319, 1;
	xor.b32  	%r322, %r321, %r320;
	xor.b32  	%r323, %r322, %r319;
	xor.b32  	%r333, %r323, %r334;
	add.s32 	%r338, %r338, 1449748;
	add.s32 	%r324, %r333, %r338;
	cvt.rn.f32.u32 	%f4, %r324;
	fma.rn.f32 	%f5, %f4, 0f2F800000, 0f2F000000;
	setp.lt.f32 	%p260, %f5, 0f3C23D70A;
	neg.s16 	%rs4, %rs3;
	selp.b16 	%rs5, %rs4, %rs3, %p260;
	cvt.s16.s8 	%rs6, %rs5;
	setp.lt.s16 	%p261, %rs6, 1;
	selp.b16 	%rs7, -1, 1, %p261;
	add.s32 	%r325, %r11, %r326;
	cvt.s64.s32 	%rd14, %r325;
	add.s64 	%rd15, %rd3, %rd14;
	st.global.u8 	[%rd15], %rs7;
	add.s32 	%r326, %r326, %r12;
	setp.lt.s32 	%p262, %r326, %r32;
	mov.u32 	%r328, %r336;
	mov.u32 	%r329, %r335;
	mov.u32 	%r330, %r334;
	mov.u32 	%r332, %r337;
	@%p262 bra 	$L__BB3_5;
$L__BB3_6:
	setp.ne.s32 	%p263, %r2, 0;
	@%p263 bra 	$L__BB3_8;
	st.global.v2.u32 	[%rd2], {%r338, %r337};
	st.global.v2.u32 	[%rd2+8], {%r336, %r335};
	st.global.v2.u32 	[%rd2+16], {%r334, %r333};
	st.global.v2.u32 	[%rd2+24], {%r9, %r10};
	st.global.f32 	[%rd2+32], %f1;
	st.global.f64 	[%rd2+40], %fd1;
$L__BB3_8:
	ret;

}


// ===== COMPILED SASS (sm_100) =====

	.target	sm_100

	.elftype	@"ET_EXEC"


//--------------------- .note.nv.tkinfo           --------------------------
	.section	.note.nv.tkinfo,"",@"SHT_NOTE"
	.sectionflags	@"SHF_NOTE_NV_TKINFO"
	.tkinfo
        /*0018*/ 	.word	0x00000002
        /*0030*/ 	.string	""
        /*0030*/ 	.string	"ptxas"
        /*0030*/ 	.string	"Cuda compilation tools, release 13.0, V13.0.88"
        /*0030*/ 	.string	"Build cuda_13.0.r13.0/compiler.36424714_0"
        /*0030*/ 	.string	"-arch sm_100 -m 64 "



//--------------------- .note.nv.cuinfo           --------------------------
	.section	.note.nv.cuinfo,"",@"SHT_NOTE"
	.sectionflags	@"SHF_NOTE_NV_CUINFO"
        /*0018*/ 	.short	0x0002
        /*001a*/ 	.short	0x0064
        /*001c*/ 	.short	0x0082
	.zero		2


//--------------------- .nv.info                  --------------------------
	.section	.nv.info,"",@"SHT_CUDA_INFO"
	.align	4


	//----- nvinfo : EIATTR_REGCOUNT
	.align		4
        /*0000*/ 	.byte	0x04, 0x2f
        /*0002*/ 	.short	(.L_10 - .L_9)
	.align		4
.L_9:
        /*0004*/ 	.word	index@(_Z11init_kerneliiPaP17curandStateXORWOWm)
        /*0008*/ 	.word	0x0000001f


	//----- nvinfo : EIATTR_FRAME_SIZE
	.align		4
.L_10:
        /*000c*/ 	.byte	0x04, 0x11
        /*000e*/ 	.short	(.L_12 - .L_11)
	.align		4
.L_11:
        /*0010*/ 	.word	index@(_Z11init_kerneliiPaP17curandStateXORWOWm)
        /*0014*/ 	.word	0x00000000


	//----- nvinfo : EIATTR_REGCOUNT
	.align		4
.L_12:
        /*0018*/ 	.byte	0x04, 0x2f
        /*001a*/ 	.short	(.L_14 - .L_13)
	.align		4
.L_13:
        /*001c*/ 	.word	index@(_Z13verify_kerneliPaPx)
        /*0020*/ 	.word	0x0000001e


	//----- nvinfo : EIATTR_FRAME_SIZE
	.align		4
.L_14:
        /*0024*/ 	.byte	0x04, 0x11
        /*0026*/ 	.short	(.L_16 - .L_15)
	.align		4
.L_15:
        /*0028*/ 	.word	index@(_Z13verify_kerneliPaPx)
        /*002c*/ 	.word	0x00000000


	//----- nvinfo : EIATTR_REGCOUNT
	.align		4
.L_16:
        /*0030*/ 	.byte	0x04, 0x2f
        /*0032*/ 	.short	(.L_18 - .L_17)
	.align		4
.L_17:
        /*0034*/ 	.word	index@(_Z11tabu_kerneliiPaP17curandStateXORWOW)
        /*0038*/ 	.word	0x00000020


	//----- nvinfo : EIATTR_FRAME_SIZE
	.align		4
.L_18:
        /*003c*/ 	.byte	0x04, 0x11
        /*003e*/ 	.short	(.L_20 - .L_19)
	.align		4
.L_19:
        /*0040*/ 	.word	index@(_Z11tabu_kerneliiPaP17curandStateXORWOW)
        /*0044*/ 	.word	0x00000020


	//----- nvinfo : EIATTR_REGCOUNT
	.align		4
.L_20:
        /*0048*/ 	.byte	0x04, 0x2f
        /*004a*/ 	.short	(.L_22 - .L_21)
	.align		4
.L_21:
        /*004c*/ 	.word	index@(_Z16crossover_kerneliPaPiP17curandStateXORWOW)
        /*0050*/ 	.word	0x00000020


	//----- nvinfo : EIATTR_FRAME_SIZE
	.align		4
.L_22:
        /*0054*/ 	.byte	0x04, 0x11
        /*0056*/ 	.short	(.L_24 - .L_23)
	.align		4
.L_23:
        /*0058*/ 	.word	index@(_Z16crossover_kerneliPaPiP17curandStateXORWOW)
        /*005c*/ 	.word	0x00000000


	//----- nvinfo : EIATTR_MIN_STACK_SIZE
	.align		4
.L_24:
        /*0060*/ 	.byte	0x04, 0x12
        /*0062*/ 	.short	(.L_26 - .L_25)
	.align		4
.L_25:
        /*0064*/ 	.word	index@(_Z16crossover_kerneliPaPiP17curandStateXORWOW)
        /*0068*/ 	.word	0x00000000


	//----- nvinfo : EIATTR_MIN_STACK_SIZE
	.align		4
.L_26:
        /*006c*/ 	.byte	0x04, 0x12
        /*006e*/ 	.short	(.L_28 - .L_27)
	.align		4
.L_27:
        /*0070*/ 	.word	index@(_Z11tabu_kerneliiPaP17curandStateXORWOW)
        /*0074*/ 	.word	0x00000020


	//----- nvinfo : EIATTR_MIN_STACK_SIZE
	.align		4
.L_28:
        /*0078*/ 	.byte	0x04, 0x12
        /*007a*/ 	.short	(.L_30 - .L_29)
	.align		4
.L_29:
        /*007c*/ 	.word	index@(_Z13verify_kerneliPaPx)
        /*0080*/ 	.word	0x00000000


	//----- nvinfo : EIATTR_MIN_STACK_SIZE
	.align		4
.L_30:
        /*0084*/ 	.byte	0x04, 0x12
        /*0086*/ 	.short	(.L_32 - .L_31)
	.align		4
.L_31:
        /*0088*/ 	.word	index@(_Z11init_kerneliiPaP17curandStateXORWOWm)
        /*008c*/ 	.word	0x00000000
.L_32:


//--------------------- .nv.compat                --------------------------
	.section	.nv.compat,"",@"SHT_CUDA_COMPAT_INFO"
	.align	4
        /*0000*/ 	.byte	0x02, 0x09, 0x00, 0x00, 0x02, 0x02, 0x01, 0x00, 0x02, 0x05, 0x05, 0x00, 0x03, 0x07, 0x01, 0x01
        /*0010*/ 	.byte	0x02, 0x03, 0x00, 0x00, 0x02, 0x06, 0x01, 0x00, 0x04, 0x0b, 0x08, 0x00, 0x01, 0x00, 0x00, 0x00
        /*0020*/ 	.byte	0x00, 0x00, 0x00, 0x00


//--------------------- .nv.info._Z16crossover_kerneliPaPiP17curandStateXORWOW --------------------------
	.section	.nv.info._Z16crossover_kerneliPaPiP17curandStateXORWOW,"",@"SHT_CUDA_INFO"
	.sectionflags	@""
	.align	4


	//----- nvinfo : EIATTR_CUDA_API_VERSION
	.align		4
        /*0000*/ 	.byte	0x04, 0x37
        /*0002*/ 	.short	(.L_34 - .L_33)
.L_33:
        /*0004*/ 	.word	0x00000082


	//----- nvinfo : EIATTR_KPARAM_INFO
	.align		4
.L_34:
        /*0008*/ 	.byte	0x04, 0x17
        /*000a*/ 	.short	(.L_36 - .L_35)
.L_35:
        /*000c*/ 	.word	0x00000000
        /*0010*/ 	.short	0x0003
        /*0012*/ 	.short	0x0018
        /*0014*/ 	.byte	0x00, 0xf5, 0x21, 0x00


	//----- nvinfo : EIATTR_KPARAM_INFO
	.align		4
.L_36:
        /*0018*/ 	.byte	0x04, 0x17
        /*001a*/ 	.short	(.L_38 - .L_37)
.L_37:
        /*001c*/ 	.word	0x00000000
        /*0020*/ 	.short	0x0002
        /*0022*/ 	.short	0x0010
        /*0024*/ 	.byte	0x00, 0xf5, 0x21, 0x00


	//----- nvinfo : EIATTR_KPARAM_INFO
	.align		4
.L_38:
        /*0028*/ 	.byte	0x04, 0x17
        /*002a*/ 	.short	(.L_40 - .L_39)
.L_39:
        /*002c*/ 	.word	0x00000000
        /*0030*/ 	.short	0x0001
        /*0032*/ 	.short	0x0008
        /*0034*/ 	.byte	0x00, 0xf5, 0x21, 0x00


	//----- nvinfo : EIATTR_KPARAM_INFO
	.align		4
.L_40:
        /*0038*/ 	.byte	0x04, 0x17
        /*003a*/ 	.short	(.L_42 - .L_41)
.L_41:
        /*003c*/ 	.word	0x00000000
        /*0040*/ 	.short	0x0000
        /*0042*/ 	.short	0x0000
        /*0044*/ 	.byte	0x00, 0xf0, 0x11, 0x00


	//----- nvinfo : EIATTR_SPARSE_MMA_MASK
	.align		4
.L_42:
        /*0048*/ 	.byte	0x03, 0x50
        /*004a*/ 	.short	0x0000


	//----- nvinfo : EIATTR_MAXREG_COUNT
	.align		4
        /*004c*/ 	.byte	0x03, 0x1b
        /*004e*/ 	.short	0x00ff


	//----- nvinfo : EIATTR_NUM_BARRIERS
	.align		4
        /*0050*/ 	.byte	0x02, 0x4c
        /*0052*/ 	.byte	0x01
	.zero		1


	//----- nvinfo : EIATTR_MERCURY_ISA_VERSION
	.align		4
        /*0054*/ 	.byte	0x03, 0x5f
        /*0056*/ 	.short	0x0101


	//----- nvinfo : EIATTR_VRC_CTA_INIT_COUNT
	.align		4
        /*0058*/ 	.byte	0x02, 0x4a
	.zero		1
	.zero		1


	//----- nvinfo : EIATTR_EXIT_INSTR_OFFSETS
	.align		4
        /*005c*/ 	.byte	0x04, 0x1c
        /*005e*/ 	.short	(.L_44 - .L_43)


	//   ....[0]....
.L_43:
        /*0060*/ 	.word	0x00001140


	//   ....[1]....
        /*0064*/ 	.word	0x000016c0


	//   ....[2]....
        /*0068*/ 	.word	0x00001730


	//----- nvinfo : EIATTR_CRS_STACK_SIZE
	.align		4
.L_44:
        /*006c*/ 	.byte	0x04, 0x1e
        /*006e*/ 	.short	(.L_46 - .L_45)
.L_45:
        /*0070*/ 	.word	0x00000000


	//----- nvinfo : EIATTR_CBANK_PARAM_SIZE
	.align		4
.L_46:
        /*0074*/ 	.byte	0x03, 0x19
        /*0076*/ 	.short	0x0020


	//----- nvinfo : EIATTR_PARAM_CBANK
	.align		4
        /*0078*/ 	.byte	0x04, 0x0a
        /*007a*/ 	.short	(.L_48 - .L_47)
	.align		4
.L_47:
        /*007c*/ 	.word	index@(.nv.constant0._Z16crossover_kerneliPaPiP17curandStateXORWOW)
        /*0080*/ 	.short	0x0380
        /*0082*/ 	.short	0x0020


	//----- nvinfo : EIATTR_SW_WAR
	.align		4
.L_48:
        /*0084*/ 	.byte	0x04, 0x36
        /*0086*/ 	.short	(.L_50 - .L_49)
.L_49:
        /*0088*/ 	.word	0x00000008
.L_50:


//--------------------- .nv.info._Z11tabu_kerneliiPaP17curandStateXORWOW --------------------------
	.section	.nv.info._Z11tabu_kerneliiPaP17curandStateXORWOW,"",@"SHT_CUDA_INFO"
	.sectionflags	@""
	.align	4


	//----- nvinfo : EIATTR_CUDA_API_VERSION
	.align		4
        /*0000*/ 	.byte	0x04, 0x37
        /*0002*/ 	.short	(.L_52 - .L_51)
.L_51:
        /*0004*/ 	.word	0x00000082


	//----- nvinfo : EIATTR_KPARAM_INFO
	.align		4
.L_52:
        /*0008*/ 	.byte	0x04, 0x17
        /*000a*/ 	.short	(.L_54 - .L_53)
.L_53:
        /*000c*/ 	.word	0x00000000
        /*0010*/ 	.short	0x0003
        /*0012*/ 	.short	0x0010
        /*0014*/ 	.byte	0x00, 0xf5, 0x21, 0x00


	//----- nvinfo : EIATTR_KPARAM_INFO
	.align		4
.L_54:
        /*0018*/ 	.byte	0x04, 0x17
        /*001a*/ 	.short	(.L_56 - .L_55)
.L_55:
        /*001c*/ 	.word	0x00000000
        /*0020*/ 	.short	0x0002
        /*0022*/ 	.short	0x0008
        /*0024*/ 	.byte	0x00, 0xf5, 0x21, 0x00


	//----- nvinfo : EIATTR_KPARAM_INFO
	.align		4
.L_56:
        /*0028*/ 	.byte	0x04, 0x17
        /*002a*/ 	.short	(.L_58 - .L_57)
.L_57:
        /*002c*/ 	.word	0x00000000
        /*0030*/ 	.short	0x0001
        /*0032*/ 	.short	0x0004
        /*0034*/ 	.byte	0x00, 0xf0, 0x11, 0x00


	//----- nvinfo : EIATTR_KPARAM_INFO
	.align		4
.L_58:
        /*0038*/ 	.byte	0x04, 0x17
        /*003a*/ 	.short	(.L_60 - .L_59)
.L_59:
        /*003c*/ 	.word	0x00000000
        /*0040*/ 	.short	0x0000
        /*0042*/ 	.short	0x0000
        /*0044*/ 	.byte	0x00, 0xf0, 0x11, 0x00


	//----- nvinfo : EIATTR_SPARSE_MMA_MASK
	.align		4
.L_60:
        /*0048*/ 	.byte	0x03, 0x50
        /*004a*/ 	.short	0x0000


	//----- nvinfo : EIATTR_MAXREG_COUNT
	.align		4
        /*004c*/ 	.byte	0x03, 0x1b
        /*004e*/ 	.short	0x0020


	//----- nvinfo : EIATTR_NUM_BARRIERS
	.align		4
        /*0050*/ 	.byte	0x02, 0x4c
        /*0052*/ 	.byte	0x01
	.zero		1


	//----- nvinfo : EIATTR_ANNOTATIONS
	.align		4
        /*0054*/ 	.byte	0x04, 0x55
        /*0056*/ 	.short	(.L_62 - .L_61)


	//   ....[0]....
.L_61:
        /*0058*/ 	.word	0x00000001
        /*005c*/ 	.byte	0xb0, 0x01, 0x00, 0x00, 0x01, 0x00, 0x00, 0x00, 0xc0, 0x01, 0x00, 0x00, 0x01, 0x00, 0x00, 0x00
        /*006c*/ 	.byte	0xd0, 0x01, 0x00, 0x00, 0x01, 0x00, 0x00, 0x00, 0x50, 0x14, 0x00, 0x00, 0x01, 0x00, 0x00, 0x00
        /*007c*/ 	.byte	0x80, 0x14, 0x00, 0x00, 0x01, 0x00, 0x00, 0x00, 0x90, 0x14, 0x00, 0x00, 0x01, 0x00, 0x00, 0x00
        /*008c*/ 	.byte	0x90, 0x2e, 0x00, 0x00, 0x01, 0x00, 0x00, 0x00, 0xe0, 0x2e, 0x00, 0x00, 0x01, 0x00, 0x00, 0x00
        /*009c*/ 	.byte	0xf0, 0x2e, 0x00, 0x00, 0x01, 0x00, 0x00, 0x00, 0xe0, 0x30, 0x00, 0x00, 0x01, 0x00, 0x00, 0x00
        /*00ac*/ 	.byte	0xf0, 0x30, 0x00, 0x00, 0x01, 0x00, 0x00, 0x00, 0x00, 0x31, 0x00, 0x00, 0x01, 0x00, 0x00, 0x00
        /*00bc*/ 	.byte	0x10, 0x39, 0x00, 0x00, 0x01, 0x00, 0x00, 0x00, 0x40, 0x39, 0x00, 0x00, 0x01, 0x00, 0x00, 0x00
        /*00cc*/ 	.byte	0x50, 0x39, 0x00, 0x00, 0x01, 0x00, 0x00, 0x00, 0x10, 0x3b, 0x00, 0x00, 0x01, 0x00, 0x00, 0x00
        /*00dc*/ 	.byte	0x30, 0x3b, 0x00, 0x00, 0x01, 0x00, 0x00, 0x00, 0x40, 0x3b, 0x00, 0x00


	//----- nvinfo : EIATTR_MERCURY_ISA_VERSION
	.align		4
.L_62:
        /*00e8*/ 	.byte	0x03, 0x5f
        /*00ea*/ 	.short	0x0101


	//----- nvinfo : EIATTR_COOP_GROUP_MASK_REGIDS
	.align		4
        /*00ec*/ 	.byte	0x04, 0x29
        /*00ee*/ 	.short	(.L_64 - .L_63)


	//   ....[0]....
.L_63:
        /*00f0*/ 	.word	0xffffffff


	//   ....[1]....
        /*00f4*/ 	.word	0xffffffff


	//   ....[2]....
        /*00f8*/ 	.word	0xffffffff


	//   ....[3]....
        /*00fc*/ 	.word	0xffffffff


	//   ....[4]....
        /*0100*/ 	.word	0xffffffff


	//   ....[5]....
        /*0104*/ 	.word	0xffffffff


	//   ....[6]....
        /*0108*/ 	.word	0xffffffff


	//   ....[7]....
        /*010c*/ 	.word	0xffffffff


	//   ....[8]....
        /*0110*/ 	.word	0xffffffff


	//   ....[9]....
        /*0114*/ 	.word	0xffffffff


	//   ....[10]....
        /*0118*/ 	.word	0xffffffff


	//   ....[11]....
        /*011c*/ 	.word	0xffffffff


	//   ....[12]....
        /*0120*/ 	.word	0xffffffff


	//   ....[13]....
        /*0124*/ 	.word	0xffffffff


	//   ....[14]....
        /*0128*/ 	.word	0xffffffff


	//----- nvinfo : EIATTR_COOP_GROUP_INSTR_OFFSETS
	.align		4
.L_64:
        /*012c*/ 	.byte	0x04, 0x28
        /*012e*/ 	.short	(.L_66 - .L_65)


	//   ....[0]....
.L_65:
        /*0130*/ 	.word	0x00002a60


	//   ....[1]....
        /*0134*/ 	.word	0x00002a70


	//   ....[2]....
        /*0138*/ 	.word	0x00002a80


	//   ....[3]....
        /*013c*/ 	.word	0x00002af0


	//   ....[4]....
        /*0140*/ 	.word	0x00002b10


	//   ....[5]....
        /*0144*/ 	.word	0x00002b40


	//   ....[6]....
        /*0148*/ 	.word	0x00002ba0


	//   ....[7]....
        /*014c*/ 	.word	0x00002bc0


	//   ....[8]....
        /*0150*/ 	.word	0x00002be0


	//   ....[9]....
        /*0154*/ 	.word	0x00002c60


	//   ....[10]....
        /*0158*/ 	.word	0x00002c70


	//   ....[11]....
        /*015c*/ 	.word	0x00002c80


	//   ....[12]....
        /*0160*/ 	.word	0x00002d10


	//   ....[13]....
        /*0164*/ 	.word	0x00002d20


	//   ....[14]....
        /*0168*/ 	.word	0x00002d30


	//----- nvinfo : EIATTR_VRC_CTA_INIT_COUNT
	.align		4
.L_66:
        /*016c*/ 	.byte	0x02, 0x4a
	.zero		1
	.zero		1


	//----- nvinfo : EIATTR_EXIT_INSTR_OFFSETS
	.align		4
        /*0170*/ 	.byte	0x04, 0x1c
        /*0172*/ 	.short	(.L_68 - .L_67)


	//   ....[0]....
.L_67:
        /*0174*/ 	.word	0x00003b00


	//   ....[1]....
        /*0178*/ 	.word	0x00003bd0


	//----- nvinfo : EIATTR_MAX_THREADS
	.align		4
.L_68:
        /*017c*/ 	.byte	0x04, 0x05
        /*017e*/ 	.short	(.L_70 - .L_69)
.L_69:
        /*0180*/ 	.word	0x00000080
        /*0184*/ 	.word	0x00000001
        /*0188*/ 	.word	0x00000001


	//----- nvinfo : EIATTR_CRS_STACK_SIZE
	.align		4
.L_70:
        /*018c*/ 	.byte	0x04, 0x1e
        /*018e*/ 	.short	(.L_72 - .L_71)
.L_71:
        /*0190*/ 	.word	0x00000000


	//----- nvinfo : EIATTR_CBANK_PARAM_SIZE
	.align		4
.L_72:
        /*0194*/ 	.byte	0x03, 0x19
        /*0196*/ 	.short	0x0018


	//----- nvinfo : EIATTR_PARAM_CBANK
	.align		4
        /*0198*/ 	.byte	0x04, 0x0a
        /*019a*/ 	.short	(.L_74 - .L_73)
	.align		4
.L_73:
        /*019c*/ 	.word	index@(.nv.constant0._Z11tabu_kerneliiPaP17curandStateXORWOW)
        /*01a0*/ 	.short	0x0380
        /*01a2*/ 	.short	0x0018


	//----- nvinfo : EIATTR_SW_WAR
	.align		4
.L_74:
        /*01a4*/ 	.byte	0x04, 0x36
        /*01a6*/ 	.short	(.L_76 - .L_75)
.L_75:
        /*01a8*/ 	.word	0x00000008
.L_76:


//--------------------- .nv.info._Z13verify_kerneliPaPx --------------------------
	.section	.nv.info._Z13verify_kerneliPaPx,"",@"SHT_CUDA_INFO"
	.sectionflags	@""
	.align	4


	//----- nvinfo : EIATTR_CUDA_API_VERSION
	.align		4
        /*0000*/ 	.byte	0x04, 0x37
        /*0002*/ 	.short	(.L_78 - .L_77)
.L_77:
        /*0004*/ 	.word	0x00000082


	//----- nvinfo : EIATTR_KPARAM_INFO
	.align		4
.L_78:
        /*0008*/ 	.byte	0x04, 0x17
        /*000a*/ 	.short	(.L_80 - .L_79)
.L_79:
        /*000c*/ 	.word	0x00000000
        /*0010*/ 	.short	0x0002
        /*0012*/ 	.short	0x0010
        /*0014*/ 	.byte	0x00, 0xf5, 0x21, 0x00


	//----- nvinfo : EIATTR_KPARAM_INFO
	.align		4
.L_80:
        /*0018*/ 	.byte	0x04, 0x17
        /*001a*/ 	.short	(.L_82 - .L_81)
.L_81:
        /*001c*/ 	.word	0x00000000
        /*0020*/ 	.short	0x0001
        /*0022*/ 	.short	0x0008
        /*0024*/ 	.byte	0x00, 0xf5, 0x21, 0x00


	//----- nvinfo : EIATTR_KPARAM_INFO
	.align		4
.L_82:
        /*0028*/ 	.byte	0x04, 0x17
        /*002a*/ 	.short	(.L_84 - .L_83)
.L_83:
        /*002c*/ 	.word	0x00000000
        /*0030*/ 	.short	0x0000
        /*0032*/ 	.short	0x0000
        /*0034*/ 	.byte	0x00, 0xf0, 0x11, 0x00


	//----- nvinfo : EIATTR_SPARSE_MMA_MASK
	.align		4
.L_84:
        /*0038*/ 	.byte	0x03, 0x50
        /*003a*/ 	.short	0x0000


	//----- nvinfo : EIATTR_MAXREG_COUNT
	.align		4
        /*003c*/ 	.byte	0x03, 0x1b
        /*003e*/ 	.short	0x00ff


	//----- nvinfo : EIATTR_NUM_BARRIERS
	.align		4
        /*0040*/ 	.byte	0x02, 0x4c
        /*0042*/ 	.byte	0x01
	.zero		1


	//----- nvinfo : EIATTR_MERCURY_ISA_VERSION
	.align		4
        /*0044*/ 	.byte	0x03, 0x5f
        /*0046*/ 	.short	0x0101


	//----- nvinfo : EIATTR_VRC_CTA_INIT_COUNT
	.align		4
        /*0048*/ 	.byte	0x02, 0x4a
	.zero		1
	.zero		1


	//----- nvinfo : EIATTR_EXIT_INSTR_OFFSETS
	.align		4
        /*004c*/ 	.byte	0x04, 0x1c
        /*004e*/ 	.short	(.L_86 - .L_85)


	//   ....[0]....
.L_85:
        /*0050*/ 	.word	0x00000cf0


	//   ....[1]....
        /*0054*/ 	.word	0x00000d50


	//----- nvinfo : EIATTR_CRS_STACK_SIZE
	.align		4
.L_86:
        /*0058*/ 	.byte	0x04, 0x1e
        /*005a*/ 	.short	(.L_88 - .L_87)
.L_87:
        /*005c*/ 	.word	0x00000000


	//----- nvinfo : EIATTR_CBANK_PARAM_SIZE
	.align		4
.L_88:
        /*0060*/ 	.byte	0x03, 0x19
        /*0062*/ 	.short	0x0018


	//----- nvinfo : EIATTR_PARAM_CBANK
	.align		4
        /*0064*/ 	.byte	0x04, 0x0a
        /*0066*/ 	.short	(.L_90 - .L_89)
	.align		4
.L_89:
        /*0068*/ 	.word	index@(.nv.constant0._Z13verify_kerneliPaPx)
        /*006c*/ 	.short	0x0380
        /*006e*/ 	.short	0x0018


	//----- nvinfo : EIATTR_SW_WAR
	.align		4
.L_90:
        /*0070*/ 	.byte	0x04, 0x36
        /*0072*/ 	.short	(.L_92 - .L_91)
.L_91:
        /*0074*/ 	.word	0x00000008
.L_92:


//--------------------- .nv.info._Z11init_kerneliiPaP17curandStateXORWOWm --------------------------
	.section	.nv.info._Z11init_kerneliiPaP17curandStateXORWOWm,"",@"SHT_CUDA_INFO"
	.sectionflags	@""
	.align	4


	//----- nvinfo : EIATTR_CUDA_API_VERSION
	.align		4
        /*0000*/ 	.byte	0x04, 0x37
        /*0002*/ 	.short	(.L_94 - .L_93)
.L_93:
        /*0004*/ 	.word	0x00000082


	//----- nvinfo : EIATTR_KPARAM_INFO
	.align		4
.L_94:
        /*0008*/ 	.byte	0x04, 0x17
        /*000a*/ 	.short	(.L_96 - .L_95)
.L_95:
        /*000c*/ 	.word	0x00000000
        /*0010*/ 	.short	0x0004
        /*0012*/ 	.short	0x0018
        /*0014*/ 	.byte	0x00, 0xf0, 0x21, 0x00


	//----- nvinfo : EIATTR_KPARAM_INFO
	.align		4
.L_96:
        /*0018*/ 	.byte	0x04, 0x17
        /*001a*/ 	.short	(.L_98 - .L_97)
.L_97:
        /*001c*/ 	.word	0x00000000
        /*0020*/ 	.short	0x0003
        /*0022*/ 	.short	0x0010
        /*0024*/ 	.byte	0x00, 0xf5, 0x21, 0x00


	//----- nvinfo : EIATTR_KPARAM_INFO
	.align		4
.L_98:
        /*0028*/ 	.byte	0x04, 0x17
        /*002a*/ 	.short	(.L_100 - .L_99)
.L_99:
        /*002c*/ 	.word	0x00000000
        /*0030*/ 	.short	0x0002
        /*0032*/ 	.short	0x0008
        /*0034*/ 	.byte	0x00, 0xf5, 0x21, 0x00


	//----- nvinfo : EIATTR_KPARAM_INFO
	.align		4
.L_100:
        /*0038*/ 	.byte	0x04, 0x17
        /*003a*/ 	.short	(.L_102 - .L_101)
.L_101:
        /*003c*/ 	.word	0x00000000
        /*0040*/ 	.short	0x0001
        /*0042*/ 	.short	0x0004
        /*0044*/ 	.byte	0x00, 0xf0, 0x11, 0x00


	//----- nvinfo : EIATTR_KPARAM_INFO
	.align		4
.L_102:
        /*0048*/ 	.byte	0x04, 0x17
        /*004a*/ 	.short	(.L_104 - .L_103)
.L_103:
        /*004c*/ 	.word	0x00000000
        /*0050*/ 	.short	0x0000
        /*0052*/ 	.short	0x0000
        /*0054*/ 	.byte	0x00, 0xf0, 0x11, 0x00


	//----- nvinfo : EIATTR_SPARSE_MMA_MASK
	.align		4
.L_104:
        /*0058*/ 	.byte	0x03, 0x50
        /*005a*/ 	.short	0x0000


	//----- nvinfo : EIATTR_MAXREG_COUNT
	.align		4
        /*005c*/ 	.byte	0x03, 0x1b
        /*005e*/ 	.short	0x00ff


	//----- nvinfo : EIATTR_MERCURY_ISA_VERSION
	.align		4
        /*0060*/ 	.byte	0x03, 0x5f
        /*0062*/ 	.short	0x0101


	//----- nvinfo : EIATTR_VRC_CTA_INIT_COUNT
	.align		4
        /*0064*/ 	.byte	0x02, 0x4a
	.zero		1
	.zero		1


	//----- nvinfo : EIATTR_EXIT_INSTR_OFFSETS
	.align		4
        /*0068*/ 	.byte	0x04, 0x1c
        /*006a*/ 	.short	(.L_106 - .L_105)


	//   ....[0]....
.L_105:
        /*006c*/ 	.word	0x00000070


	//   ....[1]....
        /*0070*/ 	.word	0x00001950


	//----- nvinfo : EIATTR_CRS_STACK_SIZE
	.align		4
.L_106:
        /*0074*/ 	.byte	0x04, 0x1e
        /*0076*/ 	.short	(.L_108 - .L_107)
.L_107:
        /*0078*/ 	.word	0x00000000


	//----- nvinfo : EIATTR_CBANK_PARAM_SIZE
	.align		4
.L_108:
        /*007c*/ 	.byte	0x03, 0x19
        /*007e*/ 	.short	0x0020


	//----- nvinfo : EIATTR_PARAM_CBANK
	.align		4
        /*0080*/ 	.byte	0x04, 0x0a
        /*0082*/ 	.short	(.L_110 - .L_109)
	.align		4
.L_109:
        /*0084*/ 	.word	index@(.nv.constant0._Z11init_kerneliiPaP17curandStateXORWOWm)
        /*0088*/ 	.short	0x0380
        /*008a*/ 	.short	0x0020


	//----- nvinfo : EIATTR_SW_WAR
	.align		4
.L_110:
        /*008c*/ 	.byte	0x04, 0x36
        /*008e*/ 	.short	(.L_112 - .L_111)
.L_111:
        /*0090*/ 	.word	0x00000008
.L_112:


//--------------------- .nv.callgraph             --------------------------
	.section	.nv.callgraph,"",@"SHT_CUDA_CALLGRAPH"
	.align	4
	.sectionentsize	8
	.align		4
        /*0000*/ 	.word	0x00000000
	.align		4
        /*0004*/ 	.word	0xffffffff
	.align		4
        /*0008*/ 	.word	0x00000000
	.align		4
        /*000c*/ 	.word	0xfffffffe
	.align		4
        /*0010*/ 	.word	0x00000000
	.align		4
        /*0014*/ 	.word	0xfffffffd
	.align		4
        /*0018*/ 	.word	0x00000000
	.align		4
        /*001c*/ 	.word	0xfffffffc


//--------------------- .nv.constant4             --------------------------
	.section	.nv.constant4,"a",@progbits
	.align	8
	.align		8
.nv.constant4:
        /*0000*/ 	.dword	precalc_xorwow_matrix
	.align		8
        /*0008*/ 	.dword	precalc_xorwow_offset_matrix
	.align		8
        /*0010*/ 	.dword	mrg32k3aM1
	.align		8
        /*0018*/ 	.dword	mrg32k3aM2
	.align		8
        /*0020*/ 	.dword	mrg32k3aM1SubSeq
	.align		8
        /*0028*/ 	.dword	mrg32k3aM2SubSeq
	.align		8
        /*0030*/ 	.dword	mrg32k3aM1Seq
	.align		8
        /*0038*/ 	.dword	mrg32k3aM2Seq


//--------------------- .nv.constant3             --------------------------
	.section	.nv.constant3,"a",@progbits
	.align	8
.nv.constant3:
	.type		__cr_lgamma_table,@object
	.size		__cr_lgamma_table,(.L_8 - __cr_lgamma_table)
__cr_lgamma_table:
        /*0000*/ 	.byte	0x00, 0x00, 0x00, 0x00, 0x00, 0x00, 0x00, 0x00, 0x00, 0x00, 0x00, 0x00, 0x00, 0x00, 0x00, 0x00
        /*0010*/ 	.byte	0xef, 0x39, 0xfa, 0xfe, 0x42, 0x2e, 0xe6, 0x3f, 0x02, 0x20, 0x2a, 0xfa, 0x0b, 0xab, 0xfc, 0x3f
        /*0020*/ 	.byte	0xf9, 0x2c, 0x92, 0x7c, 0xa7, 0x6c, 0x09, 0x40, 0xc9, 0x79, 0x44, 0x3c, 0x64, 0x26, 0x13, 0x40
        /*0030*/ 	.byte	0xca, 0x01, 0xcf, 0x3a, 0x27, 0x51, 0x1a, 0x40, 0x30, 0xcc, 0x2d, 0xf3, 0xe1, 0x0c, 0x21, 0x40
        /*0040*/ 	.byte	0x0d, 0xb7, 0xfc, 0x82, 0x8e, 0x35, 0x25, 0x40
.L_8:


//--------------------- .text._Z16crossover_kerneliPaPiP17curandStateXORWOW --------------------------
	.section	.text._Z16crossover_kerneliPaPiP17curandStateXORWOW,"ax",@progbits
	.align	128
        .global         _Z16crossover_kerneliPaPiP17curandStateXORWOW
        .type           _Z16crossover_kerneliPaPiP17curandStateXORWOW,@function
        .size           _Z16crossover_kerneliPaPiP17curandStateXORWOW,(.L_x_108 - _Z16crossover_kerneliPaPiP17curandStateXORWOW)
        .other          _Z16crossover_kerneliPaPiP17curandStateXORWOW,@"STO_CUDA_ENTRY STV_DEFAULT"
_Z16crossover_kerneliPaPiP17curandStateXORWOW:
.text._Z16crossover_kerneliPaPiP17curandStateXORWOW:
[----:B------:R-:W-:Y:S01]  /*0000*/  LDC R1, c[0x0][0x37c] ;  /* 0x0000df00ff017b82 */ /* 0x000fe20000000800 */
[----:B------:R-:W0:Y:S01]  /*0010*/  S2R R0, SR_TID.X ;  /* 0x0000000000007919 */ /* 0x000e220000002100 */
[----:B------:R-:W1:Y:S01]  /*0020*/  LDCU.64 UR6, c[0x0][0x358] ;  /* 0x00006b00ff0677ac */ /* 0x000e620008000a00 */
[----:B------:R-:W-:Y:S01]  /*0030*/  BSSY.RECONVERGENT B0, `(.L_x_0) ;  /* 0x000010a000007945 */ /* 0x000fe20003800200 */
[----:B0-----:R-:W-:Y:S02]  /*0040*/  ISETP.NE.AND P1, PT, R0, RZ, PT ;  /* 0x000000ff0000720c */ /* 0x001fe40003f25270 */
[----:B------:R-:W0:Y:S11]  /*0050*/  S2R R0, SR_CTAID.X ;  /* 0x0000000000007919 */ /* 0x000e360000002500 */
[----:B-1----:R-:W-:Y:S05]  /*0060*/  @P1 BRA `(.L_x_1) ;  /* 0x0000001000181947 */ /* 0x002fea0003800000 */
[----:B------:R-:W1:Y:S02]  /*0070*/  LDC.64 R2, c[0x0][0x390] ;  /* 0x0000e400ff027b82 */ /* 0x000e640000000a00 */
[----:B-1----:R-:W0:Y:S04]  /*0080*/  LDG.E R21, desc[UR6][R2.64+0x1f8] ;  /* 0x0001f80602157981 */ /* 0x002e28000c1e1900 */
[----:B------:R-:W2:Y:S04]  /*0090*/  LDG.E R24, desc[UR6][R2.64+0x1fc] ;  /* 0x0001fc0602187981 */ /* 0x000ea8000c1e1900 */
[----:B------:R-:W3:Y:S04]  /*00a0*/  LDG.E R19, desc[UR6][R2.64+0x1f4] ;  /* 0x0001f40602137981 */ /* 0x000ee8000c1e1900 */
[----:B------:R-:W4:Y:S04]  /*00b0*/  LDG.E R17, desc[UR6][R2.64+0x1f0] ;  /* 0x0001f00602117981 */ /* 0x000f28000c1e1900 */
[----:B------:R-:W5:Y:S04]  /*00c0*/  LDG.E R15, desc[UR6][R2.64+0x1ec] ;  /* 0x0001ec06020f7981 */ /* 0x000f68000c1e1900 */
        /* <DEDUP_REMOVED lines=18> */
[----:B------:R-:W5:Y:S01]  /*01f0*/  LDG.E R23, desc[UR6][R2.64+0x1a0] ;  /* 0x0001a00602177981 */ /* 0x000f62000c1e1900 */
[----:B0-----:R-:W-:-:S03]  /*0200*/  ISETP.NE.AND P0, PT, R0, R21, PT ;  /* 0x000000150000720c */ /* 0x001fc60003f05270 */
[----:B------:R-:W5:Y:S01]  /*0210*/  LDG.E R21, desc[UR6][R2.64+0x19c] ;  /* 0x00019c0602157981 */ /* 0x000f62000c1e1900 */
[----:B--2---:R-:W-:-:S03]  /*0220*/  ISETP.EQ.OR P0, PT, R0, R24, !P0 ;  /* 0x000000180000720c */ /* 0x004fc60004702670 */
[----:B------:R-:W2:Y:S01]  /*0230*/  LDG.E R24, desc[UR6][R2.64+0xc] ;  /* 0x00000c0602187981 */ /* 0x000ea2000c1e1900 */
[----:B---3--:R-:W-:-:S03]  /*0240*/  ISETP.EQ.OR P0, PT, R0, R19, P0 ;  /* 0x000000130000720c */ /* 0x008fc60000702670 */
[----:B------:R-:W3:Y:S01]  /*0250*/  LDG.E R19, desc[UR6][R2.64+0x198] ;  /* 0x0001980602137981 */ /* 0x000ee2000c1e1900 */
[----:B----4-:R-:W-:-:S03]  /*0260*/  ISETP.EQ.OR P0, PT, R0, R17, P0 ;  /* 0x000000110000720c */ /* 0x010fc60000702670 */
[----:B------:R-:W4:Y:S01]  /*0270*/  LDG.E R17, desc[UR6][R2.64+0x194] ;  /* 0x0001940602117981 */ /* 0x000f22000c1e1900 */
[----:B-----5:R-:W-:-:S03]  /*0280*/  ISETP.EQ.OR P0, PT, R0, R15, P0 ;  /* 0x0000000f0000720c */ /* 0x020fc60000702670 */
[----:B------:R-:W5:Y:S01]  /*0290*/  LDG.E R15, desc[UR6][R2.64+0x190] ;  /* 0x00019006020f7981 */ /* 0x000f62000c1e1900 */
[----:B------:R-:W-:-:S03]  /*02a0*/  ISETP.EQ.OR P0, PT, R0, R13, P0 ;  /* 0x0000000d0000720c */ /* 0x000fc60000702670 */
[----:B------:R-:W2:Y:S01]  /*02b0*/  LDG.E R13, desc[UR6][R2.64+0x18c] ;  /* 0x00018c06020d7981 */ /* 0x000ea2000c1e1900 */
        /* <DEDUP_REMOVED lines=38> */
[----:B---3--:R-:W-:-:S03]  /*0520*/  ISETP.EQ.OR P0, PT, R0, R19, P0 ;  /* 0x000000130000720c */ /* 0x008fc60000702670 */
[----:B------:R-:W3:Y:S01]  /*0530*/  LDG.E R19, desc[UR6][R2.64+0x13c] ;  /* 0x00013c0602137981 */ /* 0x000ee2000c1e1900 */
[----:B----4-:R-:W-:-:S03]  /*0540*/  ISETP.EQ.OR P0, PT, R0, R17, P0 ;  /* 0x000000110000720c */ /* 0x010fc60000702670 */
[----:B------:R-:W4:Y:S01]  /*0550*/  LDG.E R17, desc[UR6][R2.64+0x138] ;  /* 0x0001380602117981 */ /* 0x000f22000c1e1900 */
[----:B-----5:R-:W-:-:S03]  /*0560*/  ISETP.EQ.OR P0, PT, R0, R15, P0 ;  /* 0x0000000f0000720c */ /* 0x020fc60000702670 */
[----:B------:R-:W5:Y:S01]  /*0570*/  LDG.E R15, desc[UR6][R2.64+0x134] ;  /* 0x00013406020f7981 */ /* 0x000f62000c1e1900 */
[----:B--2---:R-:W-:-:S03]  /*0580*/  ISETP.EQ.OR P0, PT, R0, R13, P0 ;  /* 0x0000000d0000720c */ /* 0x004fc60000702670 */
        /* <DEDUP_REMOVED lines=151> */
[----:B------:R-:W-:-:S04]  /*0f00*/  ISETP.EQ.OR P0, PT, R0, R9, P0 ;  /* 0x000000090000720c */ /* 0x000fc80000702670 */
        /* <DEDUP_REMOVED lines=10> */
[C---:B------:R-:W-:Y:S01]  /*0fb0*/  ISETP.EQ.OR P0, PT, R0.reuse, R23, P0 ;  /* 0x000000170000720c */ /* 0x040fe20000702670 */
[----:B------:R-:W0:Y:S01]  /*0fc0*/  S2UR UR5, SR_CgaCtaId ;  /* 0x00000000000579c3 */ /* 0x000e220000008800 */
[----:B------:R-:W-:Y:S02]  /*0fd0*/  UMOV UR4, 0x400 ;  /* 0x0000040000047882 */ /* 0x000fe40000000000 */
[----:B0-----:R-:W-:Y:S01]  /*0fe0*/  ULEA UR4, UR5, UR4, 0x18 ;  /* 0x0000000405047291 */ /* 0x001fe2000f8ec0ff */
[----:B------:R-:W-:-:S04]  /*0ff0*/  ISETP.EQ.OR P0, PT, R0, R21, P0 ;  /* 0x000000150000720c */ /* 0x000fc80000702670 */
[----:B---3--:R-:W-:-:S04]  /*1000*/  ISETP.EQ.OR P0, PT, R0, R19, P0 ;  /* 0x000000130000720c */ /* 0x008fc80000702670 */
[----:B----4-:R-:W-:-:S04]  /*1010*/  ISETP.EQ.OR P0, PT, R0, R17, P0 ;  /* 0x000000110000720c */ /* 0x010fc80000702670 */
[----:B-----5:R-:W-:-:S04]  /*1020*/  ISETP.EQ.OR P0, PT, R0, R15, P0 ;  /* 0x0000000f0000720c */ /* 0x020fc80000702670 */
[----:B--2---:R-:W-:-:S04]  /*1030*/  ISETP.EQ.OR P0, PT, R0, R13, P0 ;  /* 0x0000000d0000720c */ /* 0x004fc80000702670 */
[----:B------:R-:W-:-:S04]  /*1040*/  ISETP.EQ.OR P0, PT, R0, R16, P0 ;  /* 0x000000100000720c */ /* 0x000fc80000702670 */
[----:B------:R-:W-:-:S04]  /*1050*/  ISETP.EQ.OR P0, PT, R0, R22, P0 ;  /* 0x000000160000720c */ /* 0x000fc80000702670 */
[----:B------:R-:W-:-:S04]  /*1060*/  ISETP.EQ.OR P0, PT, R0, R20, P0 ;  /* 0x000000140000720c */ /* 0x000fc80000702670 */
[----:B------:R-:W-:-:S04]  /*1070*/  ISETP.EQ.OR P0, PT, R0, R24, P0 ;  /* 0x000000180000720c */ /* 0x000fc80000702670 */
[----:B------:R-:W-:-:S04]  /*1080*/  ISETP.EQ.OR P0, PT, R0, R18, P0 ;  /* 0x000000120000720c */ /* 0x000fc80000702670 */
[----:B------:R-:W-:-:S04]  /*1090*/  ISETP.EQ.OR P0, PT, R0, R14, P0 ;  /* 0x0000000e0000720c */ /* 0x000fc80000702670 */
[----:B------:R-:W-:-:S04]  /*10a0*/  ISETP.EQ.OR P0, PT, R0, R11, P0 ;  /* 0x0000000b0000720c */ /* 0x000fc80000702670 */
[----:B------:R-:W-:-:S05]  /*10b0*/  SEL R2, RZ, 0x1, !P0 ;  /* 0x00000001ff027807 */ /* 0x000fca0004000000 */
[----:B------:R1:W-:Y:S04]  /*10c0*/  STS.U8 [UR4], R2 ;  /* 0x00000002ff007988 */ /* 0x0003e80008000004 */
.L_x_1:
[----:B------:R-:W-:Y:S05]  /*10d0*/  BSYNC.RECONVERGENT B0 ;  /* 0x0000000000007941 */ /* 0x000fea0003800200 */
.L_x_0:
[----:B------:R-:W2:Y:S08]  /*10e0*/  S2UR UR5, SR_CgaCtaId ;  /* 0x00000000000579c3 */ /* 0x000eb00000008800 */
[----:B------:R-:W-:Y:S06]  /*10f0*/  BAR.SYNC.DEFER_BLOCKING 0x0 ;  /* 0x0000000000007b1d */ /* 0x000fec0000010000 */
[----:B------:R-:W-:-:S02]  /*1100*/  UMOV UR4, 0x400 ;  /* 0x0000040000047882 */ /* 0x000fc40000000000 */
[----:B--2---:R-:W-:-:S09]  /*1110*/  ULEA UR4, UR5, UR4, 0x18 ;  /* 0x0000000405047291 */ /* 0x004fd2000f8ec0ff */
[----:B-1----:R-:W1:Y:S02]  /*1120*/  LDS.U8 R2, [UR4] ;  /* 0x00000004ff027984 */ /* 0x002e640008000000 */
[----:B-1----:R-:W-:-:S13]  /*1130*/  ISETP.NE.AND P0, PT, R2, RZ, PT ;  /* 0x000000ff0200720c */ /* 0x002fda0003f05270 */
[----:B------:R-:W-:Y:S05]  /*1140*/  @P0 EXIT ;  /* 0x000000000000094d */ /* 0x000fea0003800000 */
[----:B------:R-:W0:Y:S01]  /*1150*/  LDC.64 R10, c[0x0][0x398] ;  /* 0x0000e600ff0a7b82 */ /* 0x000e220000000a00 */
[----:B------:R-:W1:Y:S01]  /*1160*/  S2R R19, SR_TID.X ;  /* 0x0000000000137919 */ /* 0x000e620000002100 */
[----:B------:R-:W1:Y:S01]  /*1170*/  LDCU UR4, c[0x0][0x380] ;  /* 0x00007000ff0477ac */ /* 0x000e620008000800 */
[----:B------:R-:W2:Y:S01]  /*1180*/  LDCU.64 UR8, c[0x0][0x390] ;  /* 0x00007200ff0877ac */ /* 0x000ea20008000a00 */
[----:B------:R-:W3:Y:S01]  /*1190*/  LDCU.64 UR10, c[0x0][0x388] ;  /* 0x00007100ff0a77ac */ /* 0x000ee20008000a00 */
[----:B0-----:R-:W-:-:S05]  /*11a0*/  IMAD.WIDE.U32 R10, R0, 0x30, R10 ;  /* 0x00000030000a7825 */ /* 0x001fca00078e000a */
[----:B------:R0:W5:Y:S04]  /*11b0*/  LDG.E R17, desc[UR6][R10.64+0x20] ;  /* 0x000020060a117981 */ /* 0x000168000c1e1900 */
[----:B------:R0:W5:Y:S04]  /*11c0*/  LDG.E.64 R8, desc[UR6][R10.64+0x28] ;  /* 0x000028060a087981 */ /* 0x000168000c1e1b00 */
[----:B------:R0:W5:Y:S04]  /*11d0*/  LDG.E.64 R6, desc[UR6][R10.64] ;  /* 0x000000060a067981 */ /* 0x000168000c1e1b00 */
[----:B------:R0:W5:Y:S04]  /*11e0*/  LDG.E.64 R22, desc[UR6][R10.64+0x8] ;  /* 0x000008060a167981 */ /* 0x000168000c1e1b00 */
[----:B------:R0:W5:Y:S04]  /*11f0*/  LDG.E.64 R4, desc[UR6][R10.64+0x10] ;  /* 0x000010060a047981 */ /* 0x000168000c1e1b00 */
[----:B------:R0:W5:Y:S01]  /*1200*/  LDG.E.64 R2, desc[UR6][R10.64+0x18] ;  /* 0x000018060a027981 */ /* 0x000162000c1e1b00 */
[----:B-1----:R-:W-:Y:S01]  /*1210*/  ISETP.GE.AND P0, PT, R19, UR4, PT ;  /* 0x0000000413007c0c */ /* 0x002fe2000bf06270 */
[----:B------:R-:W-:-:S12]  /*1220*/  BSSY.RECONVERGENT B0, `(.L_x_2) ;  /* 0x0000049000007945 */ /* 0x000fd80003800200 */
[----:B0-23--:R-:W-:Y:S05]  /*1230*/  @P0 BRA `(.L_x_3) ;  /* 0x00000004001c0947 */ /* 0x00dfea0003800000 */
[----:B------:R-:W0:Y:S01]  /*1240*/  LDC R16, c[0x0][0x360] ;  /* 0x0000d800ff107b82 */ /* 0x000e220000000800 */
[----:B------:R-:W-:Y:S01]  /*1250*/  BSSY.RECONVERGENT B1, `(.L_x_4) ;  /* 0x0000043000017945 */ /* 0x000fe20003800200 */
[----:B-----5:R-:W-:Y:S02]  /*1260*/  IMAD.MOV.U32 R12, RZ, RZ, R23 ;  /* 0x000000ffff0c7224 */ /* 0x020fe400078e0017 */
[----:B------:R-:W-:-:S07]  /*1270*/  IMAD.MOV.U32 R18, RZ, RZ, R4 ;  /* 0x000000ffff127224 */ /* 0x000fce00078e0004 */
.L_x_5:
[----:B------:R-:W-:Y:S01]  /*1280*/  SHF.R.U32.HI R4, RZ, 0x2, R7 ;  /* 0x00000002ff047819 */ /* 0x000fe20000011607 */
[----:B-1----:R-:W-:Y:S01]  /*1290*/  IMAD.SHL.U32 R14, R5, 0x10, RZ ;  /* 0x00000010050e7824 */ /* 0x002fe200078e00ff */
[----:B------:R-:W-:Y:S02]  /*12a0*/  SHF.R.U32.HI R13, RZ, 0x2, R22 ;  /* 0x00000002ff0d7819 */ /* 0x000fe40000011616 */
[----:B------:R-:W-:Y:S02]  /*12b0*/  LOP3.LUT R4, R4, R7, RZ, 0x3c, !PT ;  /* 0x0000000704047212 */ /* 0x000fe400078e3cff */
[----:B------:R-:W-:Y:S02]  /*12c0*/  LOP3.LUT R13, R13, R22, RZ, 0x3c, !PT ;  /* 0x000000160d0d7212 */ /* 0x000fe400078e3cff */
[----:B------:R-:W-:Y:S01]  /*12d0*/  SHF.R.U32.HI R15, RZ, 0x2, R12 ;  /* 0x00000002ff0f7819 */ /* 0x000fe2000001160c */
[----:B------:R-:W-:-:S03]  /*12e0*/  IMAD.SHL.U32 R7, R4, 0x2, RZ ;  /* 0x0000000204077824 */ /* 0x000fc600078e00ff */
[----:B------:R-:W-:Y:S02]  /*12f0*/  LOP3.LUT R15, R15, R12, RZ, 0x3c, !PT ;  /* 0x0000000c0f0f7212 */ /* 0x000fe400078e3cff */
[----:B------:R-:W-:-:S04]  /*1300*/  LOP3.LUT R7, R5, R14, R7, 0x96, !PT ;  /* 0x0000000e05077212 */ /* 0x000fc800078e9607 */
[----:B------:R-:W-:Y:S01]  /*1310*/  LOP3.LUT R21, R7, R4, RZ, 0x3c, !PT ;  /* 0x0000000407157212 */ /* 0x000fe200078e3cff */
[----:B------:R-:W-:-:S04]  /*1320*/  IMAD.SHL.U32 R7, R13, 0x2, RZ ;  /* 0x000000020d077824 */ /* 0x000fc800078e00ff */
[----:B------:R-:W-:-:S05]  /*1330*/  IMAD.SHL.U32 R4, R21, 0x10, RZ ;  /* 0x0000001015047824 */ /* 0x000fca00078e00ff */
[----:B------:R-:W-:Y:S01]  /*1340*/  LOP3.LUT R4, R13, R7, R4, 0x96, !PT ;  /* 0x000000070d047212 */ /* 0x000fe200078e9604 */
[----:B------:R-:W-:-:S03]  /*1350*/  IMAD.SHL.U32 R7, R15, 0x2, RZ ;  /* 0x000000020f077824 */ /* 0x000fc600078e00ff */
[----:B------:R-:W-:-:S04]  /*1360*/  LOP3.LUT R23, R4, R21, RZ, 0x3c, !PT ;  /* 0x0000001504177212 */ /* 0x000fc800078e3cff */
[----:B------:R-:W-:Y:S01]  /*1370*/  IADD3 R13, PT, PT, R6, 0xa, R23 ;  /* 0x0000000a060d7810 */ /* 0x000fe20007ffe017 */
[----:B------:R-:W-:-:S05]  /*1380*/  IMAD.SHL.U32 R4, R23, 0x10, RZ ;  /* 0x0000001017047824 */ /* 0x000fca00078e00ff */
[----:B------:R-:W-:Y:S01]  /*1390*/  LOP3.LUT R4, R15, R7, R4, 0x96, !PT ;  /* 0x000000070f047212 */ /* 0x000fe200078e9604 */
[----:B------:R-:W-:-:S03]  /*13a0*/  IMAD.MOV.U32 R7, RZ, RZ, 0x2f800000 ;  /* 0x2f800000ff077424 */ /* 0x000fc600078e00ff */
[----:B------:R-:W-:-:S04]  /*13b0*/  LOP3.LUT R4, R4, R23, RZ, 0x3c, !PT ;  /* 0x0000001704047212 */ /* 0x000fc800078e3cff */
[----:B------:R-:W-:-:S04]  /*13c0*/  IADD3 R12, PT, PT, R6, 0x10974f, R4 ;  /* 0x0010974f060c7810 */ /* 0x000fc80007ffe004 */
[----:B------:R-:W-:-:S05]  /*13d0*/  I2FP.F32.U32 R12, R12 ;  /* 0x0000000c000c7245 */ /* 0x000fca0000201000 */
[----:B------:R-:W-:Y:S01]  /*13e0*/  FFMA R14, R12, R7, 1.1641532182693481445e-10 ;  /* 0x2f0000000c0e7423 */ /* 0x000fe20000000007 */
[----:B------:R-:W-:-:S04]  /*13f0*/  IADD3 R12, PT, PT, R6, 0x45, R21 ;  /* 0x00000045060c7810 */ /* 0x000fc80007ffe015 */
[----:B------:R-:W-:-:S04]  /*1400*/  FSETP.GT.AND P0, PT, R14, 0.5, PT ;  /* 0x3f0000000e00780b */ /* 0x000fc80003f04000 */
[----:B------:R-:W-:-:S05]  /*1410*/  SEL R12, R12, R13, P0 ;  /* 0x0000000d0c0c7207 */ /* 0x000fca0000000000 */
[----:B------:R-:W-:-:S05]  /*1420*/  IMAD.SHL.U32 R12, R12, 0x4, RZ ;  /* 0x000000040c0c7824 */ /* 0x000fca00078e00ff */
[----:B------:R-:W-:-:S04]  /*1430*/  LOP3.LUT R12, R12, 0x1fc, RZ, 0xc0, !PT ;  /* 0x000001fc0c0c7812 */ /* 0x000fc800078ec0ff */
[----:B------:R-:W-:-:S05]  /*1440*/  IADD3 R12, P0, PT, R12, UR8, RZ ;  /* 0x000000080c0c7c10 */ /* 0x000fca000ff1e0ff */
[----:B------:R-:W-:-:S05]  /*1450*/  IMAD.X R13, RZ, RZ, UR9, P0 ;  /* 0x00000009ff0d7e24 */ /* 0x000fca00080e06ff */
[----:B------:R-:W2:Y:S01]  /*1460*/  LDG.E R12, desc[UR6][R12.64] ;  /* 0x000000060c0c7981 */ /* 0x000ea2000c1e1900 */
[----:B------:R-:W-:-:S04]  /*1470*/  SHF.R.U32.HI R25, RZ, 0x2, R18 ;  /* 0x00000002ff197819 */ /* 0x000fc80000011612 */
[----:B------:R-:W-:Y:S01]  /*1480*/  LOP3.LUT R25, R25, R18, RZ, 0x3c, !PT ;  /* 0x0000001219197212 */ /* 0x000fe200078e3cff */
[----:B------:R-:W-:-:S04]  /*1490*/  IMAD.SHL.U32 R18, R4, 0x10, RZ ;  /* 0x0000001004127824 */ /* 0x000fc800078e00ff */
[----:B------:R-:W-:-:S05]  /*14a0*/  IMAD.SHL.U32 R20, R25, 0x2, RZ ;  /* 0x0000000219147824 */ /* 0x000fca00078e00ff */
[----:B------:R-:W-:Y:S01]  /*14b0*/  LOP3.LUT R25, R25, R20, R18, 0x96, !PT ;  /* 0x0000001419197212 */ /* 0x000fe200078e9612 */
[----:B------:R-:W-:Y:S02]  /*14c0*/  IMAD.MOV.U32 R20, RZ, RZ, R5 ;  /* 0x000000ffff147224 */ /* 0x000fe400078e0005 */
[----:B------:R-:W-:Y:S01]  /*14d0*/  VIADD R6, R6, 0x161f14 ;  /* 0x00161f1406067836 */ /* 0x000fe20000000000 */
[----:B------:R-:W-:Y:S01]  /*14e0*/  LOP3.LUT R5, R25, R4, RZ, 0x3c, !PT ;  /* 0x0000000419057212 */ /* 0x000fe200078e3cff */
[----:B--2---:R-:W-:-:S05]  /*14f0*/  IMAD R15, R12, 0x200, R19 ;  /* 0x000002000c0f7824 */ /* 0x004fca00078e0213 */
[----:B------:R-:W-:-:S04]  /*1500*/  IADD3 R14, P0, PT, R15, UR10, RZ ;  /* 0x0000000a0f0e7c10 */ /* 0x000fc8000ff1e0ff */
[----:B------:R-:W-:-:S05]  /*1510*/  LEA.HI.X.SX32 R15, R15, UR11, 0x1, P0 ;  /* 0x0000000b0f0f7c11 */ /* 0x000fca00080f0eff */
[----:B------:R-:W2:Y:S01]  /*1520*/  LDG.E.U8 R14, desc[UR6][R14.64] ;  /* 0x000000060e0e7981 */ /* 0x000ea2000c1e1100 */
[----:B------:R-:W-:Y:S02]  /*1530*/  IMAD.IADD R12, R5, 0x1, R6 ;  /* 0x00000001050c7824 */ /* 0x000fe400078e0206 */
[----:B------:R-:W-:Y:S02]  /*1540*/  IMAD.MOV.U32 R13, RZ, RZ, 0xffff ;  /* 0x0000ffffff0d7424 */ /* 0x000fe400078e00ff */
[----:B------:R-:W-:Y:S01]  /*1550*/  IMAD.MOV.U32 R22, RZ, RZ, R21 ;  /* 0x000000ffff167224 */ /* 0x000fe200078e0015 */
[----:B------:R-:W-:Y:S01]  /*1560*/  I2FP.F32.U32 R12, R12 ;  /* 0x0000000c000c7245 */ /* 0x000fe20000201000 */
[----:B------:R-:W-:-:S04]  /*1570*/  IMAD.MOV.U32 R18, RZ, RZ, R4 ;  /* 0x000000ffff127224 */ /* 0x000fc800078e0004 */
[----:B------:R-:W-:-:S05]  /*1580*/  FFMA R12, R12, R7, 1.1641532182693481445e-10 ;  /* 0x2f0000000c0c7423 */ /* 0x000fca0000000007 */
[----:B------:R-:W-:Y:S01]  /*1590*/  FSETP.GEU.AND P0, PT, R12, 0.0099999997764825820923, PT ;  /* 0x3c23d70a0c00780b */ /* 0x000fe20003f0e000 */
[--C-:B------:R-:W-:Y:S02]  /*15a0*/  IMAD R12, R0, 0x200, R19.reuse ;  /* 0x00000200000c7824 */ /* 0x100fe400078e0213 */
[----:B0-----:R-:W-:-:S10]  /*15b0*/  IMAD.IADD R19, R16, 0x1, R19 ;  /* 0x0000000110137824 */ /* 0x001fd400078e0213 */
[----:B--2---:R-:W-:-:S05]  /*15c0*/  @!P0 IMAD.MOV R7, RZ, RZ, -R14 ;  /* 0x000000ffff078224 */ /* 0x004fca00078e0a0e */
[----:B------:R-:W-:-:S04]  /*15d0*/  @!P0 PRMT R14, R7, 0x7710, RZ ;  /* 0x00007710070e8816 */ /* 0x000fc800000000ff */
[----:B------:R-:W-:Y:S02]  /*15e0*/  PRMT R7, R14, 0x8880, RZ ;  /* 0x000088800e077816 */ /* 0x000fe400000000ff */
[C---:B------:R-:W-:Y:S02]  /*15f0*/  IADD3 R14, P2, PT, R12.reuse, UR10, RZ ;  /* 0x0000000a0c0e7c10 */ /* 0x040fe4000ff5e0ff */
[----:B------:R-:W-:Y:S01]  /*1600*/  ISETP.GE.AND P0, PT, R7, 0x1, PT ;  /* 0x000000010700780c */ /* 0x000fe20003f06270 */
[----:B------:R-:W-:Y:S01]  /*1610*/  IMAD.MOV.U32 R7, RZ, RZ, R20 ;  /* 0x000000ffff077224 */ /* 0x000fe200078e0014 */
[----:B------:R-:W-:Y:S01]  /*1620*/  LEA.HI.X.SX32 R15, R12, UR11, 0x1, P2 ;  /* 0x0000000b0c0f7c11 */ /* 0x000fe200090f0eff */
[----:B------:R-:W-:Y:S01]  /*1630*/  IMAD.MOV.U32 R12, RZ, RZ, R23 ;  /* 0x000000ffff0c7224 */ /* 0x000fe200078e0017 */
[----:B------:R-:W-:Y:S02]  /*1640*/  SEL R13, R13, 0x1, !P0 ;  /* 0x000000010d0d7807 */ /* 0x000fe40004000000 */
[----:B------:R-:W-:-:S03]  /*1650*/  ISETP.GE.AND P0, PT, R19, UR4, PT ;  /* 0x0000000413007c0c */ /* 0x000fc6000bf06270 */
[----:B------:R1:W-:Y:S10]  /*1660*/  STG.E.U8 desc[UR6][R14.64], R13 ;  /* 0x0000000d0e007986 */ /* 0x0003f4000c101106 */
[----:B------:R-:W-:Y:S05]  /*1670*/  @!P0 BRA `(.L_x_5) ;  /* 0xfffffffc00008947 */ /* 0x000fea000383ffff */
[----:B------:R-:W-:Y:S05]  /*1680*/  BSYNC.RECONVERGENT B1 ;  /* 0x0000000000017941 */ /* 0x000fea0003800200 */
.L_x_4:
[----:B------:R-:W-:Y:S02]  /*1690*/  IMAD.MOV.U32 R7, RZ, RZ, R20 ;  /* 0x000000ffff077224 */ /* 0x000fe400078e0014 */
[----:B------:R-:W-:-:S07]  /*16a0*/  IMAD.MOV.U32 R22, RZ, RZ, R21 ;  /* 0x000000ffff167224 */ /* 0x000fce00078e0015 */
.L_x_3:
[----:B------:R-:W-:Y:S05]  /*16b0*/  BSYNC.RECONVERGENT B0 ;  /* 0x0000000000007941 */ /* 0x000fea0003800200 */
.L_x_2:
[----:B------:R-:W-:Y:S05]  /*16c0*/  @P1 EXIT ;  /* 0x000000000000194d */ /* 0x000fea0003800000 */
[----:B-----5:R-:W-:Y:S04]  /*16d0*/  STG.E.64 desc[UR6][R10.64], R6 ;  /* 0x000000060a007986 */ /* 0x020fe8000c101b06 */
[----:B------:R-:W-:Y:S04]  /*16e0*/  STG.E.64 desc[UR6][R10.64+0x8], R22 ;  /* 0x000008160a007986 */ /* 0x000fe8000c101b06 */
[----:B------:R-:W-:Y:S04]  /*16f0*/  STG.E.64 desc[UR6][R10.64+0x10], R4 ;  /* 0x000010040a007986 */ /* 0x000fe8000c101b06 */
[----:B------:R-:W-:Y:S04]  /*1700*/  STG.E.64 desc[UR6][R10.64+0x18], R2 ;  /* 0x000018020a007986 */ /* 0x000fe8000c101b06 */
[----:B------:R-:W-:Y:S04]  /*1710*/  STG.E.64 desc[UR6][R10.64+0x28], R8 ;  /* 0x000028080a007986 */ /* 0x000fe8000c101b06 */
[----:B------:R-:W-:Y:S01]  /*1720*/  STG.E desc[UR6][R10.64+0x20], R17 ;  /* 0x000020110a007986 */ /* 0x000fe2000c101906 */
[----:B------:R-:W-:Y:S05]  /*1730*/  EXIT ;  /* 0x000000000000794d */ /* 0x000fea0003800000 */
.L_x_6:
[----:B------:R-:W-:-:S00]  /*1740*/  BRA `(.L_x_6) ;  /* 0xfffffffc00fc7947 */ /* 0x000fc0000383ffff */
[----:B------:R-:W-:-:S00]  /*1750*/  NOP ;  /* 0x0000000000007918 */ /* 0x000fc00000000000 */
        /* <DEDUP_REMOVED lines=10> */
.L_x_108:


//--------------------- .text._Z11tabu_kerneliiPaP17curandStateXORWOW --------------------------
	.section	.text._Z11tabu_kerneliiPaP17curandStateXORWOW,"ax",@progbits
	.align	128
        .global         _Z11tabu_kerneliiPaP17curandStateXORWOW
        .type           _Z11tabu_kerneliiPaP17curandStateXORWOW,@function
        .size           _Z11tabu_kerneliiPaP17curandStateXORWOW,(.L_x_109 - _Z11tabu_kerneliiPaP17curandStateXORWOW)
        .other          _Z11tabu_kerneliiPaP17curandStateXORWOW,@"STO_CUDA_ENTRY STV_DEFAULT"
_Z11tabu_kerneliiPaP17curandStateXORWOW:
.text._Z11tabu_kerneliiPaP17curandStateXORWOW:
[----:B------:R-:W0:Y:S01]  /*0000*/  LDC R1, c[0x0][0x37c] ;  /* 0x0000df00ff017b82 */ /* 0x000e220000000800 */
[----:B------:R-:W1:Y:S07]  /*0010*/  S2R R6, SR_CTAID.X ;  /* 0x0000000000067919 */ /* 0x000e6e0000002500 */
[----:B------:R-:W1:Y:S01]  /*0020*/  LDC.64 R8, c[0x0][0x390] ;  /* 0x0000e400ff087b82 */ /* 0x000e620000000a00 */
[----:B------:R-:W2:Y:S01]  /*0030*/  LDCU.64 UR8, c[0x0][0x358] ;  /* 0x00006b00ff0877ac */ /* 0x000ea20008000a00 */
[----:B0-----:R-:W-:Y:S01]  /*0040*/  VIADD R1, R1, 0xffffffe0 ;  /* 0xffffffe001017836 */ /* 0x001fe20000000000 */
[----:B------:R-:W0:Y:S01]  /*0050*/  S2R R0, SR_TID.X ;  /* 0x0000000000007919 */ /* 0x000e220000002100 */
[----:B------:R-:W3:Y:S04]  /*0060*/  LDCU UR5, c[0x0][0x380] ;  /* 0x00007000ff0577ac */ /* 0x000ee80008000800 */
[----:B------:R-:W4:Y:S08]  /*0070*/  S2UR UR6, SR_CgaCtaId ;  /* 0x00000000000679c3 */ /* 0x000f300000008800 */
[----:B------:R-:W0:Y:S01]  /*0080*/  S2UR UR7, SR_SWINHI ;  /* 0x00000000000779c3 */ /* 0x000e220000002f00 */
[----:B------:R-:W-:Y:S01]  /*0090*/  UMOV UR4, 0x400 ;  /* 0x0000040000047882 */ /* 0x000fe20000000000 */
[----:B------:R-:W0:Y:S01]  /*00a0*/  LDCU.64 UR10, c[0x0][0x388] ;  /* 0x00007100ff0a77ac */ /* 0x000e220008000a00 */
[----:B-1----:R-:W-:-:S05]  /*00b0*/  IMAD.WIDE.U32 R8, R6, 0x30, R8 ;  /* 0x0000003006087825 */ /* 0x002fca00078e0008 */
[----:B--2---:R-:W2:Y:S04]  /*00c0*/  LDG.E.64 R10, desc[UR8][R8.64+0x18] ;  /* 0x00001808080a7981 */ /* 0x004ea8000c1e1b00 */
[----:B------:R-:W2:Y:S04]  /*00d0*/  LDG.E.64 R12, desc[UR8][R8.64+0x28] ;  /* 0x00002808080c7981 */ /* 0x000ea8000c1e1b00 */
[----:B------:R-:W2:Y:S04]  /*00e0*/  LDG.E R14, desc[UR8][R8.64+0x20] ;  /* 0x00002008080e7981 */ /* 0x000ea8000c1e1900 */
[----:B------:R1:W5:Y:S04]  /*00f0*/  LDG.E.64 R24, desc[UR8][R8.64] ;  /* 0x0000000808187981 */ /* 0x000368000c1e1b00 */
[----:B------:R1:W5:Y:S04]  /*0100*/  LDG.E.64 R4, desc[UR8][R8.64+0x8] ;  /* 0x0000080808047981 */ /* 0x000368000c1e1b00 */
[----:B------:R1:W5:Y:S01]  /*0110*/  LDG.E.64 R2, desc[UR8][R8.64+0x10] ;  /* 0x0000100808027981 */ /* 0x000362000c1e1b00 */
[----:B------:R-:W-:Y:S01]  /*0120*/  UIADD3 UR4, UPT, UPT, UR4, 0x80, URZ ;  /* 0x0000008004047890 */ /* 0x000fe2000fffe0ff */
[----:B---3--:R-:W-:-:S03]  /*0130*/  IMAD.U32 R7, RZ, RZ, UR5 ;  /* 0x00000005ff077e24 */ /* 0x008fc6000f8e00ff */
[----:B----4-:R-:W-:Y:S02]  /*0140*/  ULEA UR6, UR6, UR4, 0x18 ;  /* 0x0000000406067291 */ /* 0x010fe4000f8ec0ff */
[----:B0-----:R-:W-:-:S05]  /*0150*/  ISETP.GE.AND P0, PT, R0, R7, PT ;  /* 0x000000070000720c */ /* 0x001fca0003f06270 */
[----:B------:R-:W-:Y:S01]  /*0160*/  UMOV UR4, UR6 ;  /* 0x0000000600047c82 */ /* 0x000fe20008000000 */
[----:B------:R-:W-:Y:S01]  /*0170*/  UMOV UR5, UR7 ;  /* 0x0000000700057c82 */ /* 0x000fe20008000000 */
[----:B------:R-:W-:Y:S01]  /*0180*/  UIADD3 UR7, UP0, UPT, UR4, 0x407, URZ ;  /* 0x0000040704077890 */ /* 0x000fe2000ff1e0ff */
[----:B------:R-:W-:Y:S03]  /*0190*/  BSSY.RECONVERGENT B0, `(.L_x_7) ;  /* 0x0000019000007945 */ /* 0x000fe60003800200 */
[----:B------:R-:W-:Y:S01]  /*01a0*/  UIADD3.X UR4, UPT, UPT, URZ, UR5, URZ, UP0, !UPT ;  /* 0x00000005ff047290 */ /* 0x000fe200087fe4ff */
[----:B--2---:R1:W-:Y:S04]  /*01b0*/  STL.64 [R1+0x10], R10 ;  /* 0x0000100a01007387 */ /* 0x0043e80000100a00 */
[----:B------:R1:W-:Y:S04]  /*01c0*/  STL.64 [R1+0x18], R12 ;  /* 0x0000180c01007387 */ /* 0x0003e80000100a00 */
[----:B------:R1:W-:Y:S01]  /*01d0*/  STL [R1+0xc], R14 ;  /* 0x00000c0e01007387 */ /* 0x0003e20000100800 */
[----:B------:R-:W-:Y:S05]  /*01e0*/  @P0 BRA `(.L_x_8) ;  /* 0x00000000004c0947 */ /* 0x000fea0003800000 */
[----:B------:R-:W0:Y:S01]  /*01f0*/  LDC R16, c[0x0][0x360] ;  /* 0x0000d800ff107b82 */ /* 0x000e220000000800 */
[----:B-1----:R-:W-:Y:S02]  /*0200*/  IMAD.U32 R8, RZ, RZ, UR7 ;  /* 0x00000007ff087e24 */ /* 0x002fe4000f8e00ff */
[----:B------:R-:W-:-:S03]  /*0210*/  IMAD.MOV.U32 R15, RZ, RZ, R0 ;  /* 0x000000ffff0f7224 */ /* 0x000fc600078e0000 */
[----:B------:R-:W-:-:S07]  /*0220*/  LOP3.LUT R8, R8, 0xfffffff8, RZ, 0xc0, !PT ;  /* 0xfffffff808087812 */ /* 0x000fce00078ec0ff */
.L_x_9:
[----:B------:R-:W-:-:S05]  /*0230*/  IMAD R9, R6, 0x200, R15 ;  /* 0x0000020006097824 */ /* 0x000fca00078e020f */
[----:B------:R-:W-:-:S04]  /*0240*/  IADD3 R12, P0, PT, R9, UR10, RZ ;  /* 0x0000000a090c7c10 */ /* 0x000fc8000ff1e0ff */
[----:B------:R-:W-:-:S05]  /*0250*/  LEA.HI.X.SX32 R13, R9, UR11, 0x1, P0 ;  /* 0x0000000b090d7c11 */ /* 0x000fca00080f0eff */
[----:B------:R-:W2:Y:S01]  /*0260*/  LDG.E.S8 R12, desc[UR8][R12.64] ;  /* 0x000000080c0c7981 */ /* 0x000ea2000c1e1300 */
[----:B------:R-:W-:Y:S02]  /*0270*/  IMAD.MOV.U32 R14, RZ, RZ, 0xffff ;  /* 0x0000ffffff0e7424 */ /* 0x000fe400078e00ff */
[----:B------:R-:W-:Y:S02]  /*0280*/  IMAD.U32 R9, RZ, RZ, UR4 ;  /* 0x00000004ff097e24 */ /* 0x000fe4000f8e00ff */
[----:B------:R-:W-:Y:S01]  /*0290*/  IMAD.WIDE R10, R15, 0x4, R8 ;  /* 0x000000040f0a7825 */ /* 0x000fe200078e0208 */
[----:B--2---:R-:W-:-:S04]  /*02a0*/  ISETP.GE.AND P0, PT, R12, 0x1, PT ;  /* 0x000000010c00780c */ /* 0x004fc80003f06270 */
[----:B------:R-:W-:-:S05]  /*02b0*/  SEL R14, R14, 0x1, !P0 ;  /* 0x000000010e0e7807 */ /* 0x000fca0004000000 */
[----:B------:R-:W-:Y:S04]  /*02c0*/  STS.U8 [R15+UR6], R14 ;  /* 0x0000000e0f007988 */ /* 0x000fe80008000006 */
[----:B------:R0:W-:Y:S04]  /*02d0*/  STS.U8 [R15+UR6+0x200], R14 ;  /* 0x0002000e0f007988 */ /* 0x0001e80008000006 */
[----:B------:R2:W-:Y:S01]  /*02e0*/  ST.E desc[UR8][R10.64+0x800], RZ ;  /* 0x000800ff0a007985 */ /* 0x0005e2000c101908 */
[----:B0-----:R-:W-:-:S05]  /*02f0*/  IMAD.IADD R15, R16, 0x1, R15 ;  /* 0x00000001100f7824 */ /* 0x001fca00078e020f */
[----:B------:R-:W-:-:S13]  /*0300*/  ISETP.GE.AND P0, PT, R15, R7, PT ;  /* 0x000000070f00720c */ /* 0x000fda0003f06270 */
[----:B--2---:R-:W-:Y:S05]  /*0310*/  @!P0 BRA `(.L_x_9) ;  /* 0xfffffffc00c48947 */ /* 0x004fea000383ffff */
.L_x_8:
[----:B------:R-:W-:Y:S05]  /*0320*/  BSYNC.RECONVERGENT B0 ;  /* 0x0000000000007941 */ /* 0x000fea0003800200 */
.L_x_7:
[----:B------:R-:W-:Y:S01]  /*0330*/  BAR.SYNC.DEFER_BLOCKING 0x0 ;  /* 0x0000000000007b1d */ /* 0x000fe20000010000 */
[----:B------:R-:W-:-:S05]  /*0340*/  ISETP.GE.AND P0, PT, R0, R7, PT ;  /* 0x000000070000720c */ /* 0x000fca0003f06270 */
[----:B------:R-:W-:Y:S08]  /*0350*/  BSSY.RECONVERGENT B2, `(.L_x_10) ;  /* 0x000008b000027945 */ /* 0x000ff00003800200 */
[----:B------:R-:W-:Y:S05]  /*0360*/  @P0 BRA `(.L_x_11) ;  /* 0x0000000800240947 */ /* 0x000fea0003800000 */
[----:B-1----:R-:W0:Y:S01]  /*0370*/  LDC R13, c[0x0][0x360] ;  /* 0x0000d800ff0d7b82 */ /* 0x002e220000000800 */
[----:B------:R-:W-:Y:S01]  /*0380*/  HFMA2 R10, -RZ, RZ, 0, 0 ;  /* 0x00000000ff0a7431 */ /* 0x000fe200000001ff */
[----:B------:R-:W-:Y:S02]  /*0390*/  PRMT R11, R11, 0x3340, R11 ;  /* 0x000033400b0b7816 */ /* 0x000fe4000000000b */
[----:B------:R-:W-:Y:S02]  /*03a0*/  PRMT R9, RZ, 0x7610, R9 ;  /* 0x00007610ff097816 */ /* 0x000fe40000000009 */
[----:B------:R-:W-:-:S07]  /*03b0*/  PRMT R8, RZ, 0x7610, R8 ;  /* 0x00007610ff087816 */ /* 0x000fce0000000008 */
.L_x_23:
[----:B------:R-:W-:Y:S01]  /*03c0*/  ISETP.GE.AND P0, PT, R0, 0x1, PT ;  /* 0x000000010000780c */ /* 0x000fe20003f06270 */
[----:B------:R-:W-:-:S12]  /*03d0*/  BSSY.RECONVERGENT B1, `(.L_x_12) ;  /* 0x000007a000017945 */ /* 0x000fd80003800200 */
[----:B------:R-:W-:Y:S05]  /*03e0*/  @!P0 BRA `(.L_x_13) ;  /* 0x0000000400e08947 */ /* 0x000fea0003800000 */
[----:B------:R-:W1:Y:S01]  /*03f0*/  LDC R17, c[0x0][0x380] ;  /* 0x0000e000ff117b82 */ /* 0x000e620000000800 */
[----:B------:R-:W-:Y:S01]  /*0400*/  BSSY.RECONVERGENT B0, `(.L_x_14) ;  /* 0x000006c000007945 */ /* 0x000fe20003800200 */
[----:B------:R-:W-:Y:S01]  /*0410*/  IMAD.MOV.U32 R15, RZ, RZ, RZ ;  /* 0x000000ffff0f7224 */ /* 0x000fe200078e00ff */
[----:B-1----:R-:W-:-:S13]  /*0420*/  ISETP.GE.AND P0, PT, R0, R17, PT ;  /* 0x000000110000720c */ /* 0x002fda0003f06270 */
[----:B------:R-:W-:Y:S05]  /*0430*/  @P0 BRA `(.L_x_15) ;  /* 0x0000000400a00947 */ /* 0x000fea0003800000 */
[----:B------:R-:W1:Y:S01]  /*0440*/  S2R R12, SR_TID.X ;  /* 0x00000000000c7919 */ /* 0x000e620000002100 */
[----:B0-----:R-:W-:Y:S01]  /*0450*/  IMAD R6, R13, R10, RZ ;  /* 0x0000000a0d067224 */ /* 0x001fe200078e02ff */
[----:B------:R-:W-:Y:S01]  /*0460*/  BSSY.RECONVERGENT B3, `(.L_x_16) ;  /* 0x0000022000037945 */ /* 0x000fe20003800200 */
[----:B------:R-:W-:-:S03]  /*0470*/  CS2R R14, SRZ ;  /* 0x00000000000e7805 */ /* 0x000fc6000001ff00 */
[----:B-1----:R-:W-:-:S04]  /*0480*/  IADD3 R6, PT, PT, R6, -R17, R12 ;  /* 0x8000001106067210 */ /* 0x002fc80007ffe00c */
[----:B------:R-:W-:-:S13]  /*0490*/  ISETP.GT.U32.AND P0, PT, R6, -0x8, PT ;  /* 0xfffffff80600780c */ /* 0x000fda0003f04070 */
[----:B------:R-:W-:Y:S05]  /*04a0*/  @P0 BRA `(.L_x_17) ;  /* 0x0000000000740947 */ /* 0x000fea0003800000 */
[----:B------:R-:W-:Y:S01]  /*04b0*/  IMAD R6, R13, R10, R12 ;  /* 0x0000000a0d067224 */ /* 0x000fe200078e020c */
[----:B------:R-:W-:Y:S01]  /*04c0*/  BSSY.RECONVERGENT B4, `(.L_x_17) ;  /* 0x000001b000047945 */ /* 0x000fe20003800200 */
[----:B------:R-:W-:Y:S02]  /*04d0*/  IMAD.MOV.U32 R15, RZ, RZ, RZ ;  /* 0x000000ffff0f7224 */ /* 0x000fe400078e00ff */
[----:B------:R-:W-:Y:S02]  /*04e0*/  IMAD.IADD R6, R17, 0x1, -R6 ;  /* 0x0000000111067824 */ /* 0x000fe400078e0a06 */
[----:B------:R-:W-:-:S03]  /*04f0*/  IMAD.MOV.U32 R19, RZ, RZ, RZ ;  /* 0x000000ffff137224 */ /* 0x000fc600078e00ff */
[----:B------:R-:W-:-:S07]  /*0500*/  LOP3.LUT R14, R6, 0xfffffff8, RZ, 0xc0, !PT ;  /* 0xfffffff8060e7812 */ /* 0x000fce00078ec0ff */
.L_x_18:
[----:B------:R-:W-:-:S04]  /*0510*/  VIADD R7, R19, UR6 ;  /* 0x0000000613077c36 */ /* 0x000fc80008000000 */
[----:B------:R-:W-:-:S05]  /*0520*/  IMAD.IADD R16, R7, 0x1, R0 ;  /* 0x0000000107107824 */ /* 0x000fca00078e0200 */
[----:B------:R-:W-:Y:S04]  /*0530*/  LDS.U8 R6, [R16+0x3] ;  /* 0x0000030010067984 */ /* 0x000fe80000000000 */
[----:B------:R-:W0:Y:S04]  /*0540*/  LDS.U8 R7, [R16+0x2] ;  /* 0x0000020010077984 */ /* 0x000e280000000000 */
[----:B------:R-:W-:Y:S04]  /*0550*/  LDS.U8 R18, [R16] ;  /* 0x0000000010127984 */ /* 0x000fe80000000000 */
[----:B------:R-:W-:Y:S01]  /*0560*/  LDS.U8 R20, [R16+0x4] ;  /* 0x0000040010147984 */ /* 0x000fe20000000000 */
[----:B0-----:R-:W-:-:S03]  /*0570*/  PRMT R6, R7, 0x3340, R6 ;  /* 0x0000334007067816 */ /* 0x001fc60000000006 */
[----:B------:R-:W0:Y:S02]  /*0580*/  LDS.U8 R7, [R16+0x1] ;  /* 0x0000010010077984 */ /* 0x000e240000000000 */
[----:B0-----:R-:W-:-:S04]  /*0590*/  PRMT R7, R18, 0x3340, R7 ;  /* 0x0000334012077816 */ /* 0x001fc80000000007 */
[----:B------:R-:W-:Y:S02]  /*05a0*/  PRMT R18, R7, 0x5410, R6 ;  /* 0x0000541007127816 */ /* 0x000fe40000000006 */
[----:B------:R-:W-:Y:S04]  /*05b0*/  LDS.U8 R6, [R16+0x7] ;  /* 0x0000070010067984 */ /* 0x000fe80000000000 */
[----:B------:R-:W0:Y:S02]  /*05c0*/  LDS.U8 R7, [R16+0x6] ;  /* 0x0000060010077984 */ /* 0x000e240000000000 */
[----:B0-----:R-:W-:Y:S02]  /*05d0*/  PRMT R6, R7, 0x3340, R6 ;  /* 0x0000334007067816 */ /* 0x001fe40000000006 */
[----:B------:R-:W0:Y:S02]  /*05e0*/  LDS.U8 R7, [R16+0x5] ;  /* 0x0000050010077984 */ /* 0x000e240000000000 */
[----:B0-----:R-:W-:-:S04]  /*05f0*/  PRMT R7, R20, 0x3340, R7 ;  /* 0x0000334014077816 */ /* 0x001fc80000000007 */
[----:B------:R-:W-:Y:S02]  /*0600*/  PRMT R20, R7, 0x5410, R6 ;  /* 0x0000541007147816 */ /* 0x000fe40000000006 */
[----:B------:R0:W1:Y:S02]  /*0610*/  LDS.64 R6, [R19+UR6] ;  /* 0x0000000613067984 */ /* 0x0000640008000a00 */
[----:B0-----:R-:W-:-:S05]  /*0620*/  VIADD R19, R19, 0x8 ;  /* 0x0000000813137836 */ /* 0x001fca0000000000 */
[----:B------:R-:W-:Y:S01]  /*0630*/  ISETP.NE.AND P0, PT, R19, R14, PT ;  /* 0x0000000e1300720c */ /* 0x000fe20003f05270 */
[----:B-1----:R-:W-:-:S04]  /*0640*/  IDP.4A.S8.S8 R6, R18, R6, R15 ;  /* 0x0000000612067226 */ /* 0x002fc8000000060f */
[----:B------:R-:W-:-:S08]  /*0650*/  IDP.4A.S8.S8 R15, R20, R7, R6 ;  /* 0x00000007140f7226 */ /* 0x000fd00000000606 */
[----:B------:R-:W-:Y:S05]  /*0660*/  @P0 BRA `(.L_x_18) ;  /* 0xfffffffc00a80947 */ /* 0x000fea000383ffff */
[----:B------:R-:W-:Y:S05]  /*0670*/  BSYNC.RECONVERGENT B4 ;  /* 0x0000000000047941 */ /* 0x000fea0003800200 */
.L_x_17:
[----:B------:R-:W-:Y:S05]  /*0680*/  BSYNC.RECONVERGENT B3 ;  /* 0x0000000000037941 */ /* 0x000fea0003800200 */
.L_x_16:
[----:B------:R-:W-:-:S04]  /*0690*/  IMAD R6, R13, R10, R12 ;  /* 0x0000000a0d067224 */ /* 0x000fc800078e020c */
[----:B------:R-:W-:-:S05]  /*06a0*/  IMAD.IADD R6, R17, 0x1, -R6 ;  /* 0x0000000111067824 */ /* 0x000fca00078e0a06 */
[----:B------:R-:W-:-:S13]  /*06b0*/  LOP3.LUT P0, RZ, R6, 0x7, RZ, 0xc0, !PT ;  /* 0x0000000706ff7812 */ /* 0x000fda000780c0ff */
[----:B------:R-:W-:Y:S05]  /*06c0*/  @!P0 BRA `(.L_x_15) ;  /* 0x0000000000fc8947 */ /* 0x000fea0003800000 */
[----:B------:R-:W0:Y:S01]  /*06d0*/  LDC.U16 R7, c[0x0][0x380] ;  /* 0x0000e000ff077b82 */ /* 0x000e220000000400 */
[----:B------:R-:W-:Y:S01]  /*06e0*/  PRMT R17, R12, 0x9910, RZ ;  /* 0x000099100c117816 */ /* 0x000fe200000000ff */
[----:B------:R-:W-:Y:S01]  /*06f0*/  BSSY.RECONVERGENT B3, `(.L_x_19) ;  /* 0x000001f000037945 */ /* 0x000fe20003800200 */
[----:B------:R-:W-:Y:S02]  /*0700*/  PRMT R6, R13, 0x9910, RZ ;  /* 0x000099100d067816 */ /* 0x000fe400000000ff */
[----:B------:R-:W-:-:S05]  /*0710*/  PRMT R12, R8, 0x9910, RZ ;  /* 0x00009910080c7816 */ /* 0x000fca00000000ff */
[----:B------:R-:W-:-:S05]  /*0720*/  IMAD R12, R6, R12, R17 ;  /* 0x0000000c060c7224 */ /* 0x000fca00078e0211 */
[----:B------:R-:W-:-:S04]  /*0730*/  IADD3 R12, PT, PT, RZ, -R12, RZ ;  /* 0x8000000cff0c7210 */ /* 0x000fc80007ffe0ff */
[----:B------:R-:W-:-:S05]  /*0740*/  PRMT R12, R12, 0x7710, RZ ;  /* 0x000077100c0c7816 */ /* 0x000fca00000000ff */
[----:B0-----:R-:W-:-:S05]  /*0750*/  IMAD.IADD R12, R7, 0x1, R12 ;  /* 0x00000001070c7824 */ /* 0x001fca00078e020c */
[----:B------:R-:W-:-:S04]  /*0760*/  LOP3.LUT R12, R12, 0xffff, RZ, 0xc0, !PT ;  /* 0x0000ffff0c0c7812 */ /* 0x000fc800078ec0ff */
[C---:B------:R-:W-:Y:S02]  /*0770*/  LOP3.LUT R16, R12.reuse, 0x7, RZ, 0xc0, !PT ;  /* 0x000000070c107812 */ /* 0x040fe400078ec0ff */
[----:B------:R-:W-:-:S03]  /*0780*/  LOP3.LUT P1, RZ, R12, 0x3, RZ, 0xc0, !PT ;  /* 0x000000030cff7812 */ /* 0x000fc6000782c0ff */
[----:B------:R-:W-:-:S05]  /*0790*/  VIADD R16, R16, 0xffffffff ;  /* 0xffffffff10107836 */ /* 0x000fca0000000000 */
[----:B------:R-:W-:-:S13]  /*07a0*/  ISETP.GE.U32.AND P0, PT, R16, 0x3, PT ;  /* 0x000000031000780c */ /* 0x000fda0003f06070 */
[----:B------:R-:W-:Y:S05]  /*07b0*/  @!P0 BRA `(.L_x_20) ;  /* 0x0000000000488947 */ /* 0x000fea0003800000 */
[----:B------:R-:W-:Y:S04]  /*07c0*/  LDS.U8 R12, [R14+UR6+0x3] ;  /* 0x000003060e0c7984 */ /* 0x000fe80008000000 */
[----:B------:R-:W0:Y:S04]  /*07d0*/  LDS.U8 R19, [R14+UR6+0x2] ;  /* 0x000002060e137984 */ /* 0x000e280008000000 */
[----:B------:R-:W-:Y:S04]  /*07e0*/  LDS.U8 R16, [R14+UR6+0x1] ;  /* 0x000001060e107984 */ /* 0x000fe80008000000 */
[----:B------:R1:W2:Y:S01]  /*07f0*/  LDS.U8 R21, [R14+UR6] ;  /* 0x000000060e157984 */ /* 0x0002a20008000000 */
[----:B0-----:R-:W-:Y:S01]  /*0800*/  PRMT R12, R19, 0x3340, R12 ;  /* 0x00003340130c7816 */ /* 0x001fe2000000000c */
[----:B------:R-:W-:-:S02]  /*0810*/  VIADD R19, R14, UR6 ;  /* 0x000000060e137c36 */ /* 0x000fc40008000000 */
[----:B-1----:R-:W-:Y:S01]  /*0820*/  VIADD R14, R14, 0x4 ;  /* 0x000000040e0e7836 */ /* 0x002fe20000000000 */
[----:B--2---:R-:W-:Y:S01]  /*0830*/  PRMT R21, R21, 0x3340, R16 ;  /* 0x0000334015157816 */ /* 0x004fe20000000010 */
[----:B------:R-:W-:-:S03]  /*0840*/  IMAD.IADD R16, R19, 0x1, R0 ;  /* 0x0000000113107824 */ /* 0x000fc600078e0200 */
[----:B------:R-:W-:Y:S02]  /*0850*/  PRMT R12, R21, 0x5410, R12 ;  /* 0x00005410150c7816 */ /* 0x000fe4000000000c */
[----:B------:R-:W-:Y:S04]  /*0860*/  LDS.U8 R18, [R16+0x3] ;  /* 0x0000030010127984 */ /* 0x000fe80000000000 */
[----:B------:R-:W0:Y:S04]  /*0870*/  LDS.U8 R19, [R16+0x2] ;  /* 0x0000020010137984 */ /* 0x000e280000000000 */
[----:B------:R-:W-:Y:S01]  /*0880*/  LDS.U8 R20, [R16] ;  /* 0x0000000010147984 */ /* 0x000fe20000000000 */
[----:B0-----:R-:W-:-:S03]  /*0890*/  PRMT R18, R19, 0x3340, R18 ;  /* 0x0000334013127816 */ /* 0x001fc60000000012 */
[----:B------:R-:W0:Y:S02]  /*08a0*/  LDS.U8 R19, [R16+0x1] ;  /* 0x0000010010137984 */ /* 0x000e240000000000 */
[----:B0-----:R-:W-:-:S04]  /*08b0*/  PRMT R19, R20, 0x3340, R19 ;  /* 0x0000334014137816 */ /* 0x001fc80000000013 */
[----:B------:R-:W-:-:S05]  /*08c0*/  PRMT R18, R19, 0x5410, R18 ;  /* 0x0000541013127816 */ /* 0x000fca0000000012 */
[----:B------:R-:W-:-:S07]  /*08d0*/  IDP.4A.S8.S8 R15, R18, R12, R15 ;  /* 0x0000000c120f7226 */ /* 0x000fce000000060f */
.L_x_20:
[----:B------:R-:W-:Y:S05]  /*08e0*/  BSYNC.RECONVERGENT B3 ;  /* 0x0000000000037941 */ /* 0x000fea0003800200 */
.L_x_19:
[----:B------:R-:W-:Y:S05]  /*08f0*/  @!P1 BRA `(.L_x_15) ;  /* 0x0000000000709947 */ /* 0x000fea0003800000 */
[----:B------:R-:W-:Y:S01]  /*0900*/  PRMT R12, R9, 0x9910, RZ ;  /* 0x00009910090c7816 */ /* 0x000fe200000000ff */
[----:B------:R-:W-:Y:S04]  /*0910*/  BSSY.RECONVERGENT B3, `(.L_x_21) ;  /* 0x0000015000037945 */ /* 0x000fe80003800200 */
[----:B------:R-:W-:-:S04]  /*0920*/  IMAD R6, R6, R12, R17 ;  /* 0x0000000c06067224 */ /* 0x000fc800078e0211 */
[----:B------:R-:W-:-:S05]  /*0930*/  IMAD.MOV R6, RZ, RZ, -R6 ;  /* 0x000000ffff067224 */ /* 0x000fca00078e0a06 */
[----:B------:R-:W-:-:S05]  /*0940*/  PRMT R6, R6, 0x7710, RZ ;  /* 0x0000771006067816 */ /* 0x000fca00000000ff */
[----:B------:R-:W-:-:S05]  /*0950*/  IMAD.IADD R6, R7, 0x1, R6 ;  /* 0x0000000107067824 */ /* 0x000fca00078e0206 */
[C---:B------:R-:W-:Y:S02]  /*0960*/  LOP3.LUT R7, R6.reuse, 0x3, RZ, 0xc0, !PT ;  /* 0x0000000306077812 */ /* 0x040fe400078ec0ff */
[----:B------:R-:W-:Y:S02]  /*0970*/  LOP3.LUT R6, R6, 0x1, RZ, 0xc0, !PT ;  /* 0x0000000106067812 */ /* 0x000fe400078ec0ff */
[----:B------:R-:W-:Y:S02]  /*0980*/  ISETP.NE.AND P0, PT, R7, 0x1, PT ;  /* 0x000000010700780c */ /* 0x000fe40003f05270 */
[----:B------:R-:W-:-:S11]  /*0990*/  ISETP.NE.U32.AND P1, PT, R6, 0x1, PT ;  /* 0x000000010600780c */ /* 0x000fd60003f25070 */
[----:B------:R-:W-:Y:S05]  /*09a0*/  @!P0 BRA `(.L_x_22) ;  /* 0x00000000002c8947 */ /* 0x000fea0003800000 */
[C---:B------:R-:W-:Y:S01]  /*09b0*/  IADD3 R7, PT, PT, R14.reuse, UR6, RZ ;  /* 0x000000060e077c10 */ /* 0x040fe2000fffe0ff */
[----:B------:R-:W-:Y:S04]  /*09c0*/  LDS.U8 R12, [R14+UR6+0x1] ;  /* 0x000001060e0c7984 */ /* 0x000fe80008000000 */
[----:B------:R-:W-:Y:S01]  /*09d0*/  IMAD.IADD R16, R7, 0x1, R0 ;  /* 0x0000000107107824 */ /* 0x000fe200078e0200 */
[----:B------:R0:W1:Y:S04]  /*09e0*/  LDS.U8 R17, [R14+UR6] ;  /* 0x000000060e117984 */ /* 0x0000680008000000 */
[----:B------:R-:W-:Y:S04]  /*09f0*/  LDS.S8 R6, [R16] ;  /* 0x0000000010067984 */ /* 0x000fe80000000200 */
[----:B------:R-:W2:Y:S01]  /*0a00*/  LDS.S8 R7, [R16+0x1] ;  /* 0x0000010010077984 */ /* 0x000ea20000000200 */
[----:B0-----:R-:W-:Y:S01]  /*0a10*/  VIADD R14, R14, 0x2 ;  /* 0x000000020e0e7836 */ /* 0x001fe20000000000 */
[----:B-1----:R-:W-:-:S04]  /*0a20*/  PRMT R12, R17, 0x3340, R12 ;  /* 0x00003340110c7816 */ /* 0x002fc8000000000c */
[----:B------:R-:W-:Y:S02]  /*0a30*/  PRMT R12, R12, 0x5410, R11 ;  /* 0x000054100c0c7816 */ /* 0x000fe4000000000b */
[----:B--2---:R-:W-:-:S05]  /*0a40*/  PRMT R6, R6, 0x5410, R7 ;  /* 0x0000541006067816 */ /* 0x004fca0000000007 */
[----:B------:R-:W-:-:S07]  /*0a50*/  IDP.2A.LO.S16.S8 R15, R6, R12, R15 ;  /* 0x0000000c060f7226 */ /* 0x000fce000000160f */
.L_x_22:
[----:B------:R-:W-:Y:S05]  /*0a60*/  BSYNC.RECONVERGENT B3 ;  /* 0x0000000000037941 */ /* 0x000fea0003800200 */
.L_x_21:
[----:B------:R-:W-:Y:S02]  /*0a70*/  @!P1 VIADD R7, R14, UR6 ;  /* 0x000000060e079c36 */ /* 0x000fe40008000000 */
[----:B------:R-:W-:Y:S02]  /*0a80*/  @!P1 LDS.S8 R14, [R14+UR6] ;  /* 0x000000060e0e9984 */ /* 0x000fe40008000200 */
[----:B------:R-:W-:-:S06]  /*0a90*/  @!P1 IMAD.IADD R7, R7, 0x1, R0 ;  /* 0x0000000107079824 */ /* 0x000fcc00078e0200 */
[----:B------:R-:W0:Y:S02]  /*0aa0*/  @!P1 LDS.S8 R7, [R7] ;  /* 0x0000000007079984 */ /* 0x000e240000000200 */
[----:B0-----:R-:W-:-:S07]  /*0ab0*/  @!P1 IMAD R15, R14, R7, R15 ;  /* 0x000000070e0f9224 */ /* 0x001fce00078e020f */
.L_x_15:
[----:B------:R-:W-:Y:S05]  /*0ac0*/  BSYNC.RECONVERGENT B0 ;  /* 0x0000000000007941 */ /* 0x000fea0003800200 */
.L_x_14:
[----:B------:R-:W1:Y:S01]  /*0ad0*/  S2UR UR7, SR_SWINHI ;  /* 0x00000000000779c3 */ /* 0x000e620000002f00 */
[----:B------:R-:W-:Y:S01]  /*0ae0*/  UMOV UR4, UR6 ;  /* 0x0000000600047c82 */ /* 0x000fe20008000000 */
[----:B-1----:R-:W-:Y:S01]  /*0af0*/  UMOV UR5, UR7 ;  /* 0x0000000700057c82 */ /* 0x002fe20008000000 */
[----:B------:R-:W-:-:S04]  /*0b00*/  UIADD3 UR4, UP0, UPT, UR4, 0x407, URZ ;  /* 0x0000040704047890 */ /* 0x000fc8000ff1e0ff */
[----:B------:R-:W-:Y:S02]  /*0b10*/  ULOP3.LUT UR7, UR4, 0xfffffff8, URZ, 0xc0, !UPT ;  /* 0xfffffff804077892 */ /* 0x000fe4000f8ec0ff */
[----:B------:R-:W-:-:S04]  /*0b20*/  UIADD3.X UR4, UPT, UPT, URZ, UR5, URZ, UP0, !UPT ;  /* 0x00000005ff047290 */ /* 0x000fc800087fe4ff */
[----:B------:R-:W-:Y:S02]  /*0b30*/  IMAD.U32 R6, RZ, RZ, UR7 ;  /* 0x00000007ff067e24 */ /* 0x000fe4000f8e00ff */
[----:B------:R-:W-:Y:S02]  /*0b40*/  IMAD.U32 R7, RZ, RZ, UR4 ;  /* 0x00000004ff077e24 */ /* 0x000fe4000f8e00ff */
[----:B------:R-:W-:-:S05]  /*0b50*/  IMAD.WIDE.U32 R6, R0, 0x4, R6 ;  /* 0x0000000400067825 */ /* 0x000fca00078e0006 */
[----:B------:R1:W-:Y:S02]  /*0b60*/  ST.E desc[UR8][R6.64], R15 ;  /* 0x0000000f06007985 */ /* 0x0003e4000c101908 */
.L_x_13:
[----:B------:R-:W-:Y:S05]  /*0b70*/  BSYNC.RECONVERGENT B1 ;  /* 0x0000000000017941 */ /* 0x000fea0003800200 */
.L_x_12:
[----:B------:R-:W1:Y:S01]  /*0b80*/  LDCU UR4, c[0x0][0x380] ;  /* 0x00007000ff0477ac */ /* 0x000e620008000800 */
[----:B0-----:R-:W-:Y:S02]  /*0b90*/  IMAD.IADD R0, R13, 0x1, R0 ;  /* 0x000000010d007824 */ /* 0x001fe400078e0200 */
[----:B------:R-:W-:Y:S02]  /*0ba0*/  VIADD R8, R8, 0x1 ;  /* 0x0000000108087836 */ /* 0x000fe40000000000 */
[----:B------:R-:W-:Y:S02]  /*0bb0*/  VIADD R9, R9, 0x1 ;  /* 0x0000000109097836 */ /* 0x000fe40000000000 */
[----:B------:R-:W-:Y:S01]  /*0bc0*/  VIADD R10, R10, 0x1 ;  /* 0x000000010a0a7836 */ /* 0x000fe20000000000 */
[----:B-1----:R-:W-:-:S04]  /*0bd0*/  MOV R7, UR4 ;  /* 0x0000000400077c02 */ /* 0x002fc80008000f00 */
[----:B------:R-:W-:-:S13]  /*0be0*/  ISETP.GE.AND P0, PT, R0, R7, PT ;  /* 0x000000070000720c */ /* 0x000fda0003f06270 */
[----:B------:R-:W-:Y:S05]  /*0bf0*/  @!P0 BRA `(.L_x_23) ;  /* 0xfffffff400f08947 */ /* 0x000fea000383ffff */
.L_x_11:
[----:B------:R-:W-:Y:S05]  /*0c00*/  BSYNC.RECONVERGENT B2 ;  /* 0x0000000000027941 */ /* 0x000fea0003800200 */
.L_x_10:
[----:B------:R-:W0:Y:S01]  /*0c10*/  S2R R22, SR_TID.X ;  /* 0x0000000000167919 */ /* 0x000e220000002100 */
[----:B------:R-:W-:Y:S01]  /*0c20*/  BSSY.RECONVERGENT B1, `(.L_x_24) ;  /* 0x000007e000017945 */ /* 0x000fe20003800200 */
[----:B------:R-:W-:Y:S01]  /*0c30*/  BAR.SYNC.DEFER_BLOCKING 0x0 ;  /* 0x0000000000007b1d */ /* 0x000fe20000010000 */
[----:B0-----:R-:W-:-:S13]  /*0c40*/  ISETP.NE.AND P0, PT, R22, RZ, PT ;  /* 0x000000ff1600720c */ /* 0x001fda0003f05270 */
[----:B------:R-:W-:Y:S05]  /*0c50*/  @P0 BRA `(.L_x_25) ;  /* 0x0000000400e80947 */ /* 0x000fea0003800000 */
[----:B------:R-:W-:Y:S01]  /*0c60*/  ISETP.GE.AND P0, PT, R7, 0x2, PT ;  /* 0x000000020700780c */ /* 0x000fe20003f06270 */
[----:B------:R-:W-:Y:S01]  /*0c70*/  BSSY.RECONVERGENT B0, `(.L_x_26) ;  /* 0x0000072000007945 */ /* 0x000fe20003800200 */
[----:B-1----:R-:W-:-:S11]  /*0c80*/  CS2R R8, SRZ ;  /* 0x0000000000087805 */ /* 0x002fd6000001ff00 */
[----:B------:R-:W-:Y:S05]  /*0c90*/  @!P0 BRA `(.L_x_27) ;  /* 0x0000000400bc8947 */ /* 0x000fea0003800000 */
[----:B------:R-:W0:Y:S01]  /*0ca0*/  S2UR UR7, SR_SWINHI ;  /* 0x00000000000779c3 */ /* 0x000e220000002f00 */
[C---:B------:R-:W-:Y:S01]  /*0cb0*/  VIADD R0, R7.reuse, 0xfffffffe ;  /* 0xfffffffe07007836 */ /* 0x040fe20000000000 */
[----:B------:R-:W-:Y:S01]  /*0cc0*/  BSSY.RECONVERGENT B2, `(.L_x_28) ;  /* 0x0000038000027945 */ /* 0x000fe20003800200 */
[----:B------:R-:W-:Y:S02]  /*0cd0*/  VIADD R6, R7, 0xffffffff ;  /* 0xffffffff07067836 */ /* 0x000fe40000000000 */
[----:B------:R-:W-:Y:S01]  /*0ce0*/  HFMA2 R7, -RZ, RZ, 0, 5.9604644775390625e-08 ;  /* 0x00000001ff077431 */ /* 0x000fe200000001ff */
[----:B------:R-:W-:Y:S02]  /*0cf0*/  CS2R R8, SRZ ;  /* 0x0000000000087805 */ /* 0x000fe4000001ff00 */
[----:B------:R-:W-:Y:S01]  /*0d00*/  ISETP.GE.U32.AND P0, PT, R0, 0xf, PT ;  /* 0x0000000f0000780c */ /* 0x000fe20003f06070 */
[----:B------:R-:W-:Y:S01]  /*0d10*/  UMOV UR4, UR6 ;  /* 0x0000000600047c82 */ /* 0x000fe20008000000 */
[----:B0-----:R-:W-:Y:S01]  /*0d20*/  UMOV UR5, UR7 ;  /* 0x0000000700057c82 */ /* 0x001fe20008000000 */
[----:B------:R-:W-:-:S04]  /*0d30*/  UIADD3 UR4, UP0, UPT, UR4, 0x407, URZ ;  /* 0x0000040704047890 */ /* 0x000fc8000ff1e0ff */
[----:B------:R-:W-:Y:S02]  /*0d40*/  ULOP3.LUT UR7, UR4, 0xfffffff8, URZ, 0xc0, !UPT ;  /* 0xfffffff804077892 */ /* 0x000fe4000f8ec0ff */
[----:B------:R-:W-:-:S04]  /*0d50*/  UIADD3.X UR4, UPT, UPT, URZ, UR5, URZ, UP0, !UPT ;  /* 0x00000005ff047290 */ /* 0x000fc800087fe4ff */
[----:B------:R-:W-:Y:S02]  /*0d60*/  IMAD.U32 R16, RZ, RZ, UR7 ;  /* 0x00000007ff107e24 */ /* 0x000fe4000f8e00ff */
[----:B------:R-:W-:Y:S01]  /*0d70*/  IMAD.U32 R17, RZ, RZ, UR4 ;  /* 0x00000004ff117e24 */ /* 0x000fe2000f8e00ff */
[----:B------:R-:W-:Y:S06]  /*0d80*/  @!P0 BRA `(.L_x_29) ;  /* 0x0000000000ac8947 */ /* 0x000fec0003800000 */
[----:B------:R-:W-:Y:S01]  /*0d90*/  BSSY.RECONVERGENT B3, `(.L_x_30) ;  /* 0x0000029000037945 */ /* 0x000fe20003800200 */
[----:B------:R-:W-:Y:S01]  /*0da0*/  LOP3.LUT R7, R6, 0xfffffff0, RZ, 0xc0, !PT ;  /* 0xfffffff006077812 */ /* 0x000fe200078ec0ff */
[----:B------:R-:W-:Y:S01]  /*0db0*/  IMAD.MOV.U32 R10, RZ, RZ, 0x1 ;  /* 0x00000001ff0a7424 */ /* 0x000fe200078e00ff */
[----:B------:R-:W-:-:S07]  /*0dc0*/  CS2R R8, SRZ ;  /* 0x0000000000087805 */ /* 0x000fce000001ff00 */
.L_x_31:
[----:B------:R-:W-:-:S05]  /*0dd0*/  IMAD.WIDE.U32 R18, R10, 0x4, R16 ;  /* 0x000000040a127825 */ /* 0x000fca00078e0010 */
[----:B------:R-:W2:Y:S04]  /*0de0*/  LD.E R15, desc[UR8][R18.64] ;  /* 0x00000008120f7980 */ /* 0x000ea8000c101900 */
[----:B------:R-:W3:Y:S04]  /*0df0*/  LD.E R20, desc[UR8][R18.64+0x4] ;  /* 0x0000040812147980 */ /* 0x000ee8000c101900 */
[----:B------:R-:W4:Y:S04]  /*0e00*/  LD.E R21, desc[UR8][R18.64+0x8] ;  /* 0x0000080812157980 */ /* 0x000f28000c101900 */
[----:B------:R-:W4:Y:S04]  /*0e10*/  LD.E R14, desc[UR8][R18.64+0xc] ;  /* 0x00000c08120e7980 */ /* 0x000f28000c101900 */
[----:B------:R-:W4:Y:S04]  /*0e20*/  LD.E R13, desc[UR8][R18.64+0x10] ;  /* 0x00001008120d7980 */ /* 0x000f28000c101900 */
[----:B------:R-:W4:Y:S04]  /*0e30*/  LD.E R12, desc[UR8][R18.64+0x14] ;  /* 0x00001408120c7980 */ /* 0x000f28000c101900 */
[----:B------:R-:W4:Y:S04]  /*0e40*/  LD.E R11, desc[UR8][R18.64+0x18] ;  /* 0x00001808120b7980 */ /* 0x000f28000c101900 */
[----:B------:R-:W4:Y:S01]  /*0e50*/  LD.E R0, desc[UR8][R18.64+0x1c] ;  /* 0x00001c0812007980 */ /* 0x000f22000c101900 */
[----:B--2---:R-:W-:-:S03]  /*0e60*/  IMAD.WIDE R8, R15, R15, R8 ;  /* 0x0000000f0f087225 */ /* 0x004fc600078e0208 */
[----:B------:R-:W2:Y:S01]  /*0e70*/  LD.E R15, desc[UR8][R18.64+0x20] ;  /* 0x00002008120f7980 */ /* 0x000ea2000c101900 */
[----:B---3--:R-:W-:-:S03]  /*0e80*/  IMAD.WIDE R8, R20, R20, R8 ;  /* 0x0000001414087225 */ /* 0x008fc600078e0208 */
[----:B------:R-:W3:Y:S01]  /*0e90*/  LD.E R20, desc[UR8][R18.64+0x24] ;  /* 0x0000240812147980 */ /* 0x000ee2000c101900 */
[----:B----4-:R-:W-:-:S03]  /*0ea0*/  IMAD.WIDE R8, R21, R21, R8 ;  /* 0x0000001515087225 */ /* 0x010fc600078e0208 */
[----:B------:R-:W4:Y:S01]  /*0eb0*/  LD.E R21, desc[UR8][R18.64+0x28] ;  /* 0x0000280812157980 */ /* 0x000f22000c101900 */
[----:B------:R-:W-:-:S03]  /*0ec0*/  IMAD.WIDE R8, R14, R14, R8 ;  /* 0x0000000e0e087225 */ /* 0x000fc600078e0208 */
[----:B------:R-:W4:Y:S01]  /*0ed0*/  LD.E R14, desc[UR8][R18.64+0x2c] ;  /* 0x00002c08120e7980 */ /* 0x000f22000c101900 */
[----:B------:R-:W-:-:S03]  /*0ee0*/  IMAD.WIDE R8, R13, R13, R8 ;  /* 0x0000000d0d087225 */ /* 0x000fc600078e0208 */
[----:B------:R-:W4:Y:S01]  /*0ef0*/  LD.E R13, desc[UR8][R18.64+0x30] ;  /* 0x00003008120d7980 */ /* 0x000f22000c101900 */
[----:B------:R-:W-:-:S03]  /*0f00*/  IMAD.WIDE R8, R12, R12, R8 ;  /* 0x0000000c0c087225 */ /* 0x000fc600078e0208 */
[----:B------:R-:W4:Y:S01]  /*0f10*/  LD.E R12, desc[UR8][R18.64+0x34] ;  /* 0x00003408120c7980 */ /* 0x000f22000c101900 */
[----:B------:R-:W-:-:S03]  /*0f20*/  IMAD.WIDE R8, R11, R11, R8 ;  /* 0x0000000b0b087225 */ /* 0x000fc600078e0208 */
[----:B------:R-:W4:Y:S04]  /*0f30*/  LD.E R11, desc[UR8][R18.64+0x38] ;  /* 0x00003808120b7980 */ /* 0x000f28000c101900 */
[----:B------:R-:W4:Y:S01]  /*0f40*/  LD.E R18, desc[UR8][R18.64+0x3c] ;  /* 0x00003c0812127980 */ /* 0x000f22000c101900 */
[----:B------:R-:W-:-:S04]  /*0f50*/  IMAD.WIDE R8, R0, R0, R8 ;  /* 0x0000000000087225 */ /* 0x000fc800078e0208 */
[C---:B------:R-:W-:Y:S02]  /*0f60*/  VIADD R0, R10.reuse, 0xf ;  /* 0x0000000f0a007836 */ /* 0x040fe40000000000 */
[----:B------:R-:W-:-:S03]  /*0f70*/  VIADD R10, R10, 0x10 ;  /* 0x000000100a0a7836 */ /* 0x000fc60000000000 */
[----:B------:R-:W-:Y:S01]  /*0f80*/  ISETP.NE.AND P0, PT, R0, R7, PT ;  /* 0x000000070000720c */ /* 0x000fe20003f05270 */
[----:B--2---:R-:W-:-:S04]  /*0f90*/  IMAD.WIDE R8, R15, R15, R8 ;  /* 0x0000000f0f087225 */ /* 0x004fc800078e0208 */
[----:B---3--:R-:W-:-:S04]  /*0fa0*/  IMAD.WIDE R8, R20, R20, R8 ;  /* 0x0000001414087225 */ /* 0x008fc800078e0208 */
[----:B----4-:R-:W-:-:S04]  /*0fb0*/  IMAD.WIDE R8, R21, R21, R8 ;  /* 0x0000001515087225 */ /* 0x010fc800078e0208 */
[----:B------:R-:W-:-:S04]  /*0fc0*/  IMAD.WIDE R8, R14, R14, R8 ;  /* 0x0000000e0e087225 */ /* 0x000fc800078e0208 */
[----:B------:R-:W-:-:S04]  /*0fd0*/  IMAD.WIDE R8, R13, R13, R8 ;  /* 0x0000000d0d087225 */ /* 0x000fc800078e0208 */
[----:B------:R-:W-:-:S04]  /*0fe0*/  IMAD.WIDE R8, R12, R12, R8 ;  /* 0x0000000c0c087225 */ /* 0x000fc800078e0208 */
[----:B------:R-:W-:-:S04]  /*0ff0*/  IMAD.WIDE R8, R11, R11, R8 ;  /* 0x0000000b0b087225 */ /* 0x000fc800078e0208 */
[----:B------:R-:W-:Y:S01]  /*1000*/  IMAD.WIDE R8, R18, R18, R8 ;  /* 0x0000001212087225 */ /* 0x000fe200078e0208 */
[----:B------:R-:W-:Y:S06]  /*1010*/  @P0 BRA `(.L_x_31) ;  /* 0xfffffffc006c0947 */ /* 0x000fec000383ffff */
[----:B------:R-:W-:Y:S05]  /*1020*/  BSYNC.RECONVERGENT B3 ;  /* 0x0000000000037941 */ /* 0x000fea0003800200 */
.L_x_30:
[----:B------:R-:W-:-:S07]  /*1030*/  IMAD.MOV.U32 R7, RZ, RZ, R10 ;  /* 0x000000ffff077224 */ /* 0x000fce00078e000a */
.L_x_29:
[----:B------:R-:W-:Y:S05]  /*1040*/  BSYNC.RECONVERGENT B2 ;  /* 0x0000000000027941 */ /* 0x000fea0003800200 */
.L_x_28:
[----:B------:R-:W-:-:S13]  /*1050*/  LOP3.LUT P0, R10, R6, 0xf, RZ, 0xc0, !PT ;  /* 0x0000000f060a7812 */ /* 0x000fda000780c0ff */
[----:B------:R-:W-:Y:S05]  /*1060*/  @!P0 BRA `(.L_x_27) ;  /* 0x0000000000c88947 */ /* 0x000fea0003800000 */
[----:B------:R-:W-:Y:S01]  /*1070*/  ISETP.GE.U32.AND P0, PT, R10, 0x8, PT ;  /* 0x000000080a00780c */ /* 0x000fe20003f06070 */
[----:B------:R-:W-:Y:S01]  /*1080*/  BSSY.RECONVERGENT B2, `(.L_x_32) ;  /* 0x0000016000027945 */ /* 0x000fe20003800200 */
[----:B------:R-:W-:-:S04]  /*1090*/  LOP3.LUT R0, R6, 0x7, RZ, 0xc0, !PT ;  /* 0x0000000706007812 */ /* 0x000fc800078ec0ff */
[----:B------:R-:W-:-:S07]  /*10a0*/  ISETP.NE.AND P1, PT, R0, RZ, PT ;  /* 0x000000ff0000720c */ /* 0x000fce0003f25270 */
[----:B------:R-:W-:Y:S06]  /*10b0*/  @!P0 BRA `(.L_x_33) ;  /* 0x0000000000488947 */ /* 0x000fec0003800000 */
[----:B------:R-:W-:-:S05]  /*10c0*/  IMAD.WIDE.U32 R10, R7, 0x4, R16 ;  /* 0x00000004070a7825 */ /* 0x000fca00078e0010 */
[----:B------:R-:W2:Y:S04]  /*10d0*/  LD.E R15, desc[UR8][R10.64] ;  /* 0x000000080a0f7980 */ /* 0x000ea8000c101900 */
[----:B------:R-:W3:Y:S04]  /*10e0*/  LD.E R19, desc[UR8][R10.64+0x4] ;  /* 0x000004080a137980 */ /* 0x000ee8000c101900 */
[----:B------:R-:W4:Y:S04]  /*10f0*/  LD.E R18, desc[UR8][R10.64+0x8] ;  /* 0x000008080a127980 */ /* 0x000f28000c101900 */
[----:B------:R-:W4:Y:S04]  /*1100*/  LD.E R13, desc[UR8][R10.64+0xc] ;  /* 0x00000c080a0d7980 */ /* 0x000f28000c101900 */
[----:B------:R-:W4:Y:S04]  /*1110*/  LD.E R12, desc[UR8][R10.64+0x10] ;  /* 0x000010080a0c7980 */ /* 0x000f28000c101900 */
[----:B------:R-:W4:Y:S01]  /*1120*/  LD.E R14, desc[UR8][R10.64+0x14] ;  /* 0x000014080a0e7980 */ /* 0x000f22000c101900 */
[----:B--2---:R-:W-:-:S03]  /*1130*/  IMAD.WIDE R8, R15, R15, R8 ;  /* 0x0000000f0f087225 */ /* 0x004fc600078e0208 */
[----:B------:R-:W2:Y:S04]  /*1140*/  LD.E R15, desc[UR8][R10.64+0x18] ;  /* 0x000018080a0f7980 */ /* 0x000ea8000c101900 */
[----:B------:R-:W2:Y:S01]  /*1150*/  LD.E R10, desc[UR8][R10.64+0x1c] ;  /* 0x00001c080a0a7980 */ /* 0x000ea2000c101900 */
[----:B---3--:R-:W-:-:S04]  /*1160*/  IMAD.WIDE R8, R19, R19, R8 ;  /* 0x0000001313087225 */ /* 0x008fc800078e0208 */
[----:B----4-:R-:W-:-:S04]  /*1170*/  IMAD.WIDE R8, R18, R18, R8 ;  /* 0x0000001212087225 */ /* 0x010fc800078e0208 */
[----:B------:R-:W-:-:S04]  /*1180*/  IMAD.WIDE R8, R13, R13, R8 ;  /* 0x0000000d0d087225 */ /* 0x000fc800078e0208 */
[----:B------:R-:W-:-:S04]  /*1190*/  IMAD.WIDE R8, R12, R12, R8 ;  /* 0x0000000c0c087225 */ /* 0x000fc800078e0208 */
[----:B------:R-:W-:-:S04]  /*11a0*/  IMAD.WIDE R8, R14, R14, R8 ;  /* 0x0000000e0e087225 */ /* 0x000fc800078e0208 */
[----:B------:R-:W-:Y:S02]  /*11b0*/  VIADD R7, R7, 0x8 ;  /* 0x0000000807077836 */ /* 0x000fe40000000000 */
[----:B--2---:R-:W-:-:S04]  /*11c0*/  IMAD.WIDE R8, R15, R15, R8 ;  /* 0x0000000f0f087225 */ /* 0x004fc800078e0208 */
[----:B------:R-:W-:-:S07]  /*11d0*/  IMAD.WIDE R8, R10, R10, R8 ;  /* 0x0000000a0a087225 */ /* 0x000fce00078e0208 */
.L_x_33:
[----:B------:R-:W-:Y:S05]  /*11e0*/  BSYNC.RECONVERGENT B2 ;  /* 0x0000000000027941 */ /* 0x000fea0003800200 */
.L_x_32:
        /* <DEDUP_REMOVED lines=10> */
[----:B------:R-:W4:Y:S01]  /*1290*/  LD.E R21, desc[UR8][R10.64+0xc] ;  /* 0x00000c080a157980 */ /* 0x000f22000c101900 */
[----:B------:R-:W-:-:S02]  /*12a0*/  VIADD R7, R7, 0x4 ;  /* 0x0000000407077836 */ /* 0x000fc40000000000 */
[----:B--2---:R-:W-:-:S04]  /*12b0*/  IMAD.WIDE R8, R13, R13, R8 ;  /* 0x0000000d0d087225 */ /* 0x004fc800078e0208 */
[----:B---3--:R-:W-:-:S04]  /*12c0*/  IMAD.WIDE R8, R15, R15, R8 ;  /* 0x0000000f0f087225 */ /* 0x008fc800078e0208 */
[----:B----4-:R-:W-:-:S04]  /*12d0*/  IMAD.WIDE R8, R19, R19, R8 ;  /* 0x0000001313087225 */ /* 0x010fc800078e0208 */
[----:B------:R-:W-:-:S07]  /*12e0*/  IMAD.WIDE R8, R21, R21, R8 ;  /* 0x0000001515087225 */ /* 0x000fce00078e0208 */
.L_x_35:
[----:B------:R-:W-:Y:S05]  /*12f0*/  BSYNC.RECONVERGENT B2 ;  /* 0x0000000000027941 */ /* 0x000fea0003800200 */
.L_x_34:
[----:B------:R-:W-:Y:S05]  /*1300*/  @!P1 BRA `(.L_x_27) ;  /* 0x0000000000209947 */ /* 0x000fea0003800000 */
[----:B------:R-:W-:-:S07]  /*1310*/  IMAD.MOV.U32 R13, RZ, RZ, RZ ;  /* 0x000000ffff0d7224 */ /* 0x000fce00078e00ff */
.L_x_36:
[----:B------:R-:W-:-:S06]  /*1320*/  IMAD.WIDE.U32 R10, R7, 0x4, R16 ;  /* 0x00000004070a7825 */ /* 0x000fcc00078e0010 */
[----:B------:R-:W2:Y:S01]  /*1330*/  LD.E R11, desc[UR8][R10.64] ;  /* 0x000000080a0b7980 */ /* 0x000ea2000c101900 */
[----:B------:R-:W-:Y:S01]  /*1340*/  IADD3 R13, PT, PT, R13, 0x1, RZ ;  /* 0x000000010d0d7810 */ /* 0x000fe20007ffe0ff */
[----:B------:R-:W-:-:S03]  /*1350*/  VIADD R7, R7, 0x1 ;  /* 0x0000000107077836 */ /* 0x000fc60000000000 */
[----:B------:R-:W-:Y:S01]  /*1360*/  ISETP.NE.AND P0, PT, R13, R6, PT ;  /* 0x000000060d00720c */ /* 0x000fe20003f05270 */
[----:B--2---:R-:W-:-:S12]  /*1370*/  IMAD.WIDE R8, R11, R11, R8 ;  /* 0x0000000b0b087225 */ /* 0x004fd800078e0208 */
[----:B------:R-:W-:Y:S05]  /*1380*/  @P0 BRA `(.L_x_36) ;  /* 0xfffffffc00e40947 */ /* 0x000fea000383ffff */
.L_x_27:
[----:B------:R-:W-:Y:S05]  /*1390*/  BSYNC.RECONVERGENT B0 ;  /* 0x0000000000007941 */ /* 0x000fea0003800200 */
.L_x_26:
[----:B------:R-:W0:Y:S01]  /*13a0*/  S2UR UR5, SR_CgaCtaId ;  /* 0x00000000000579c3 */ /* 0x000e220000008800 */
[----:B------:R-:W-:Y:S01]  /*13b0*/  UMOV UR4, 0x400 ;  /* 0x0000040000047882 */ /* 0x000fe20000000000 */
[----:B------:R-:W-:Y:S02]  /*13c0*/  IMAD.MOV.U32 R10, RZ, RZ, R8 ;  /* 0x000000ffff0a7224 */ /* 0x000fe400078e0008 */
[----:B------:R-:W-:Y:S01]  /*13d0*/  IMAD.MOV.U32 R11, RZ, RZ, R9 ;  /* 0x000000ffff0b7224 */ /* 0x000fe200078e0009 */
[----:B0-----:R-:W-:-:S09]  /*13e0*/  ULEA UR4, UR5, UR4, 0x18 ;  /* 0x0000000405047291 */ /* 0x001fd2000f8ec0ff */
[----:B------:R0:W-:Y:S03]  /*13f0*/  STS.128 [UR4], R8 ;  /* 0x00000008ff007988 */ /* 0x0001e60008000c04 */
.L_x_25:
[----:B------:R-:W-:Y:S05]  /*1400*/  BSYNC.RECONVERGENT B1 ;  /* 0x0000000000017941 */ /* 0x000fea0003800200 */
.L_x_24:
[----:B------:R-:W2:Y:S02]  /*1410*/  LDCU UR4, c[0x0][0x384] ;  /* 0x00007080ff0477ac */ /* 0x000ea40008000800 */
[----:B--2---:R-:W-:Y:S01]  /*1420*/  UISETP.GE.AND UP0, UPT, UR4, 0x1, UPT ;  /* 0x000000010400788c */ /* 0x004fe2000bf06270 */
[----:B------:R-:W-:Y:S08]  /*1430*/  BAR.SYNC.DEFER_BLOCKING 0x0 ;  /* 0x0000000000007b1d */ /* 0x000ff00000010000 */
[----:B------:R-:W-:Y:S05]  /*1440*/  BRA.U !UP0, `(.L_x_37) ;  /* 0x0000002508507547 */ /* 0x000fea000b800000 */
[----:B-----5:R2:W-:Y:S01]  /*1450*/  STL [R1+0x8], R4 ;  /* 0x0000080401007387 */ /* 0x0205e20000100800 */
[----:B------:R-:W-:Y:S02]  /*1460*/  IMAD.MOV.U32 R23, RZ, RZ, R3 ;  /* 0x000000ffff177224 */ /* 0x000fe400078e0003 */
[----:B------:R-:W-:Y:S01]  /*1470*/  IMAD.MOV.U32 R0, RZ, RZ, RZ ;  /* 0x000000ffff007224 */ /* 0x000fe200078e00ff */
[----:B------:R2:W-:Y:S04]  /*1480*/  STL [R1+0x4], R5 ;  /* 0x0000040501007387 */ /* 0x0005e80000100800 */
[----:B------:R2:W-:Y:S02]  /*1490*/  STL [R1], R2 ;  /* 0x0000000201007387 */ /* 0x0005e40000100800 */
.L_x_71:
[----:B------:R-:W3:Y:S01]  /*14a0*/  LDCU UR7, c[0x0][0x380] ;  /* 0x00007000ff0777ac */ /* 0x000ee20008000800 */
[----:B------:R-:W-:Y:S01]  /*14b0*/  BSSY.RECONVERGENT B0, `(.L_x_38) ;  /* 0x000015a000007945 */ /* 0x000fe20003800200 */
[----:B--2---:R-:W-:Y:S01]  /*14c0*/  IMAD.MOV.U32 R2, RZ, RZ, -0x1 ;  /* 0xffffffffff027424 */ /* 0x004fe200078e00ff */
[----:B------:R-:W-:Y:S01]  /*14d0*/  MOV R4, 0x7fffffff ;  /* 0x7fffffff00047802 */ /* 0x000fe20000000f00 */
[----:B------:R-:W2:Y:S01]  /*14e0*/  LDCU UR10, c[0x0][0x380] ;  /* 0x00007000ff0a77ac */ /* 0x000ea20008000800 */
[----:B------:R-:W-:Y:S01]  /*14f0*/  IMAD.MOV.U32 R3, RZ, RZ, -0x1 ;  /* 0xffffffffff037424 */ /* 0x000fe200078e00ff */
[----:B---3--:R-:W-:-:S13]  /*1500*/  ISETP.GE.AND P0, PT, R22, UR7, PT ;  /* 0x0000000716007c0c */ /* 0x008fda000bf06270 */
[----:B012---:R-:W-:Y:S05]  /*1510*/  @P0 BRA `(.L_x_39) ;  /* 0x00000014004c0947 */ /* 0x007fea0003800000 */
[----:B------:R-:W0:Y:S01]  /*1520*/  S2R R6, SR_CgaCtaId ;  /* 0x0000000000067919 */ /* 0x000e220000008800 */
[----:B------:R-:W-:Y:S01]  /*1530*/  MOV R5, 0x400 ;  /* 0x0000040000057802 */ /* 0x000fe20000000f00 */
[----:B------:R-:W-:Y:S01]  /*1540*/  UISETP.GE.AND UP0, UPT, UR7, 0x2, UPT ;  /* 0x000000020700788c */ /* 0x000fe2000bf06270 */
[----:B------:R-:W-:Y:S02]  /*1550*/  IMAD.MOV.U32 R3, RZ, RZ, -0x1 ;  /* 0xffffffffff037424 */ /* 0x000fe400078e00ff */
[----:B------:R-:W-:Y:S02]  /*1560*/  IMAD.MOV.U32 R4, RZ, RZ, 0x7fffffff ;  /* 0x7fffffffff047424 */ /* 0x000fe400078e00ff */
[----:B------:R-:W-:Y:S01]  /*1570*/  IMAD.MOV.U32 R2, RZ, RZ, -0x1 ;  /* 0xffffffffff027424 */ /* 0x000fe200078e00ff */
[----:B01----:R-:W-:-:S06]  /*1580*/  LEA R8, R6, R5, 0x18 ;  /* 0x0000000506087211 */ /* 0x003fcc00078ec0ff */
[----:B------:R-:W0:Y:S01]  /*1590*/  LDS.128 R8, [R8] ;  /* 0x0000000008087984 */ /* 0x000e220000000c00 */
[----:B------:R-:W-:Y:S05]  /*15a0*/  BRA.U !UP0, `(.L_x_40) ;  /* 0x0000001108a87547 */ /* 0x000fea000b800000 */
[----:B------:R-:W-:Y:S01]  /*15b0*/  BSSY.RECONVERGENT B1, `(.L_x_41) ;  /* 0x0000128000017945 */ /* 0x000fe20003800200 */
[----:B------:R-:W-:-:S07]  /*15c0*/  IMAD.MOV.U32 R5, RZ, RZ, R22 ;  /* 0x000000ffff057224 */ /* 0x000fce00078e0016 */
.L_x_51:
[----:B------:R-:W1:Y:S01]  /*15d0*/  S2UR UR5, SR_CgaCtaId ;  /* 0x00000000000579c3 */ /* 0x000e620000008800 */
[----:B------:R-:W-:Y:S01]  /*15e0*/  UMOV UR4, 0x400 ;  /* 0x0000040000047882 */ /* 0x000fe20000000000 */
[----:B------:R-:W-:Y:S01]  /*15f0*/  IMAD.MOV.U32 R14, RZ, RZ, 0x1 ;  /* 0x00000001ff0e7424 */ /* 0x000fe200078e00ff */
[----:B------:R-:W-:Y:S01]  /*1600*/  UIADD3 UR4, UPT, UPT, UR4, 0x80, URZ ;  /* 0x0000008004047890 */ /* 0x000fe2000fffe0ff */
[----:B------:R-:W-:-:S03]  /*1610*/  CS2R R16, SRZ ;  /* 0x0000000000107805 */ /* 0x000fc6000001ff00 */
[----:B-1----:R-:W-:Y:S01]  /*1620*/  ULEA UR4, UR5, UR4, 0x18 ;  /* 0x0000000405047291 */ /* 0x002fe2000f8ec0ff */
[----:B------:R-:W1:Y:S08]  /*1630*/  LDCU UR5, c[0x0][0x380] ;  /* 0x00007000ff0577ac */ /* 0x000e700008000800 */
[----:B------:R-:W2:Y:S01]  /*1640*/  LDS.S8 R7, [R5+UR4] ;  /* 0x0000000405077984 */ /* 0x000ea20008000200 */
[----:B-1----:R-:W-:-:S04]  /*1650*/  IMAD.U32 R6, RZ, RZ, UR5 ;  /* 0x00000005ff067e24 */ /* 0x002fc8000f8e00ff */
[----:B------:R-:W-:-:S05]  /*1660*/  VIADD R12, R6, 0xfffffffe ;  /* 0xfffffffe060c7836 */ /* 0x000fca0000000000 */
[----:B------:R-:W-:Y:S02]  /*1670*/  ISETP.GE.U32.AND P0, PT, R12, 0x3, PT ;  /* 0x000000030c00780c */ /* 0x000fe40003f06070 */
[----:B------:R-:W-:Y:S01]  /*1680*/  IADD3 R12, PT, PT, R5, UR4, RZ ;  /* 0x00000004050c7c10 */ /* 0x000fe2000fffe0ff */
[----:B--2---:R-:W-:-:S10]  /*1690*/  IMAD.SHL.U32 R7, R7, 0x2, RZ ;  /* 0x0000000207077824 */ /* 0x004fd400078e00ff */
[----:B------:R-:W-:Y:S05]  /*16a0*/  @!P0 BRA `(.L_x_42) ;  /* 0x00000008007c8947 */ /* 0x000fea0003800000 */
[C---:B------:R-:W-:Y:S01]  /*16b0*/  VIADD R13, R5.reuse, 0x1 ;  /* 0x00000001050d7836 */ /* 0x040fe20000000000 */
[C---:B------:R-:W-:Y:S01]  /*16c0*/  ISETP.GT.AND P1, PT, R5.reuse, 0x1, PT ;  /* 0x000000010500780c */ /* 0x040fe20003f24270 */
[C---:B------:R-:W-:Y:S01]  /*16d0*/  VIADD R15, R5.reuse, 0x3 ;  /* 0x00000003050f7836 */ /* 0x040fe20000000000 */
[----:B------:R-:W-:Y:S01]  /*16e0*/  ISETP.GE.AND P0, PT, R5, 0x3, PT ;  /* 0x000000030500780c */ /* 0x000fe20003f06270 */
[----:B------:R-:W-:Y:S01]  /*16f0*/  IMAD.MOV.U32 R22, RZ, RZ, RZ ;  /* 0x000000ffff167224 */ /* 0x000fe200078e00ff */
[-C--:B------:R-:W-:Y:S01]  /*1700*/  ISETP.GE.AND P6, PT, R13, R6.reuse, PT ;  /* 0x000000060d00720c */ /* 0x080fe20003fc6270 */
[----:B------:R-:W-:Y:S01]  /*1710*/  VIADD R13, R5, 0x2 ;  /* 0x00000002050d7836 */ /* 0x000fe20000000000 */
[-C--:B------:R-:W-:Y:S01]  /*1720*/  ISETP.GE.AND P4, PT, R15, R6.reuse, PT ;  /* 0x000000060f00720c */ /* 0x080fe20003f86270 */
[C---:B------:R-:W-:Y:S02]  /*1730*/  VIADD R18, R5.reuse, 0x4 ;  /* 0x0000000405127836 */ /* 0x040fe40000000000 */
[----:B------:R-:W-:Y:S01]  /*1740*/  HFMA2 R19, -RZ, RZ, 0, 0 ;  /* 0x00000000ff137431 */ /* 0x000fe200000001ff */
[----:B------:R-:W-:Y:S01]  /*1750*/  ISETP.GE.AND P2, PT, R5, 0x1, PT ;  /* 0x000000010500780c */ /* 0x000fe20003f46270 */
[----:B------:R-:W-:Y:S01]  /*1760*/  IMAD.MOV.U32 R20, RZ, RZ, RZ ;  /* 0x000000ffff147224 */ /* 0x000fe200078e00ff */
[-C--:B------:R-:W-:Y:S01]  /*1770*/  ISETP.GE.AND P5, PT, R13, R6.reuse, PT ;  /* 0x000000060d00720c */ /* 0x080fe20003fa6270 */
[----:B------:R-:W-:Y:S01]  /*1780*/  IMAD.MOV.U32 R16, RZ, RZ, RZ ;  /* 0x000000ffff107224 */ /* 0x000fe200078e00ff */
[----:B------:R-:W-:Y:S01]  /*1790*/  ISETP.GE.AND P3, PT, R18, R6, PT ;  /* 0x000000061200720c */ /* 0x000fe20003f66270 */
[----:B------:R-:W-:Y:S01]  /*17a0*/  @P1 LDS.S8 R14, [R12+-0x2] ;  /* 0xfffffe000c0e1984 */ /* 0x000fe20000000200 */
[----:B------:R-:W1:Y:S03]  /*17b0*/  S2UR UR6, SR_SWINHI ;  /* 0x00000000000679c3 */ /* 0x000e660000002f00 */
[----:B------:R-:W-:Y:S01]  /*17c0*/  @!P6 LDS.S8 R22, [R12+0x1] ;  /* 0x000001000c16e984 */ /* 0x000fe20000000200 */
[----:B------:R-:W-:-:S03]  /*17d0*/  ISETP.GE.AND P6, PT, R5, 0x4, PT ;  /* 0x000000040500780c */ /* 0x000fc60003fc6270 */
[----:B------:R-:W-:Y:S04]  /*17e0*/  @!P4 LDS.S8 R19, [R12+0x3] ;  /* 0x000003000c13c984 */ /* 0x000fe80000000200 */
[----:B------:R-:W2:Y:S04]  /*17f0*/  @!P5 LDS.S8 R20, [R12+0x2] ;  /* 0x000002000c14d984 */ /* 0x000ea80000000200 */
[----:B------:R-:W3:Y:S04]  /*1800*/  @P0 LDS.S8 R15, [R12+-0x3] ;  /* 0xfffffd000c0f0984 */ /* 0x000ee80000000200 */
[----:B------:R-:W4:Y:S04]  /*1810*/  @P2 LDS.S8 R13, [R12+-0x1] ;  /* 0xffffff000c0d2984 */ /* 0x000f280000000200 */
[----:B------:R-:W-:Y:S01]  /*1820*/  @!P3 LDS.S8 R16, [R12+0x4] ;  /* 0x000004000c10b984 */ /* 0x000fe20000000200 */
[----:B------:R-:W-:Y:S01]  /*1830*/  UMOV UR4, UR4 ;  /* 0x0000000400047c82 */ /* 0x000fe20008000000 */
[----:B-1----:R-:W-:Y:S01]  /*1840*/  UMOV UR5, UR6 ;  /* 0x0000000600057c82 */ /* 0x002fe20008000000 */
[----:B------:R-:W-:Y:S01]  /*1850*/  UIADD3 UR4, UP0, UPT, UR4, 0x407, URZ ;  /* 0x0000040704047890 */ /* 0x000fe2000ff1e0ff */
[----:B------:R-:W1:Y:S03]  /*1860*/  @P6 LDS.S8 R12, [R12+-0x4] ;  /* 0xfffffc000c0c6984 */ /* 0x000e660000000200 */
[----:B------:R-:W-:-:S02]  /*1870*/  ULOP3.LUT UR4, UR4, 0xfffffff8, URZ, 0xc0, !UPT ;  /* 0xfffffff804047892 */ /* 0x000fc4000f8ec0ff */
[----:B------:R-:W-:Y:S01]  /*1880*/  UIADD3.X UR5, UPT, UPT, URZ, UR5, URZ, UP0, !UPT ;  /* 0x00000005ff057290 */ /* 0x000fe200087fe4ff */
[----:B--2---:R-:W-:-:S03]  /*1890*/  @P1 IMAD.IADD R20, R20, 0x1, R14 ;  /* 0x0000000114141824 */ /* 0x004fc600078e020e */
[----:B------:R-:W-:Y:S02]  /*18a0*/  IMAD.U32 R14, RZ, RZ, UR4 ;  /* 0x00000004ff0e7e24 */ /* 0x000fe4000f8e00ff */
[----:B---3--:R-:W-:Y:S02]  /*18b0*/  @P0 IMAD.IADD R19, R19, 0x1, R15 ;  /* 0x0000000113130824 */ /* 0x008fe400078e020f */
[----:B------:R-:W-:Y:S02]  /*18c0*/  IMAD.U32 R15, RZ, RZ, UR5 ;  /* 0x00000005ff0f7e24 */ /* 0x000fe4000f8e00ff */
[----:B----4-:R-:W-:-:S03]  /*18d0*/  @P2 IMAD.IADD R22, R22, 0x1, R13 ;  /* 0x0000000116162824 */ /* 0x010fc600078e020d */
[----:B------:R-:W2:Y:S04]  /*18e0*/  LD.E R21, desc[UR8][R14.64+0x4] ;  /* 0x000004080e157980 */ /* 0x000ea8000c101900 */
[----:B------:R-:W3:Y:S01]  /*18f0*/  LD.E R17, desc[UR8][R14.64+0x10] ;  /* 0x000010080e117980 */ /* 0x000ee2000c101900 */
[----:B-1----:R-:W-:Y:S01]  /*1900*/  @P6 IMAD.IADD R16, R16, 0x1, R12 ;  /* 0x0000000110106824 */ /* 0x002fe200078e020c */
[----:B------:R-:W-:-:S05]  /*1910*/  IADD3 R12, PT, PT, -R7, RZ, RZ ;  /* 0x000000ff070c7210 */ /* 0x000fca0007ffe1ff */
[-C--:B------:R-:W-:Y:S02]  /*1920*/  IMAD R22, R22, R12.reuse, RZ ;  /* 0x0000000c16167224 */ /* 0x080fe400078e02ff */
[-C--:B------:R-:W-:Y:S02]  /*1930*/  IMAD R20, R20, R12.reuse, RZ ;  /* 0x0000000c14147224 */ /* 0x080fe400078e02ff */
[-C--:B------:R-:W-:Y:S02]  /*1940*/  IMAD R19, R19, R12.reuse, RZ ;  /* 0x0000000c13137224 */ /* 0x080fe400078e02ff */
[----:B------:R-:W-:Y:S02]  /*1950*/  IMAD R16, R16, R12, RZ ;  /* 0x0000000c10107224 */ /* 0x000fe400078e02ff */
[----:B------:R2:W4:Y:S01]  /*1960*/  LD.E.64 R12, desc[UR8][R14.64+0x8] ;  /* 0x000008080e0c7980 */ /* 0x000522000c101b00 */
[----:B------:R-:W-:-:S04]  /*1970*/  UIADD3 UR4, UP0, UPT, UR4, 0x20, URZ ;  /* 0x0000002004047890 */ /* 0x000fc8000ff1e0ff */
[----:B------:R-:W-:Y:S01]  /*1980*/  UIADD3.X UR5, UPT, UPT, URZ, UR5, URZ, UP0, !UPT ;  /* 0x00000005ff057290 */ /* 0x000fe200087fe4ff */
[----:B--2---:R-:W-:-:S04]  /*1990*/  IMAD R14, R21, 0x2, R22 ;  /* 0x00000002150e7824 */ /* 0x004fc800078e0216 */
[----:B------:R-:W-:-:S04]  /*19a0*/  IMAD.WIDE R14, R14, R22, RZ ;  /* 0x000000160e0e7225 */ /* 0x000fc800078e02ff */
[----:B----4-:R-:W-:-:S04]  /*19b0*/  IMAD R12, R12, 0x2, R20 ;  /* 0x000000020c0c7824 */ /* 0x010fc800078e0214 */
[----:B------:R-:W-:-:S04]  /*19c0*/  IMAD.WIDE R14, R20, R12, R14 ;  /* 0x0000000c140e7225 */ /* 0x000fc800078e020e */
[----:B------:R-:W-:-:S05]  /*19d0*/  VIADD R12, R6, 0xffffffff ;  /* 0xffffffff060c7836 */ /* 0x000fca0000000000 */
[----:B------:R-:W-:-:S04]  /*19e0*/  LOP3.LUT R12, R12, 0xfffffffc, RZ, 0xc0, !PT ;  /* 0xfffffffc0c0c7812 */ /* 0x000fc800078ec0ff */
[----:B------:R-:W-:Y:S01]  /*19f0*/  ISETP.NE.AND P0, PT, R12, 0x4, PT ;  /* 0x000000040c00780c */ /* 0x000fe20003f05270 */
[----:B------:R-:W-:Y:S02]  /*1a00*/  IMAD R13, R13, 0x2, R19 ;  /* 0x000000020d0d7824 */ /* 0x000fe400078e0213 */
[----:B---3--:R-:W-:Y:S02]  /*1a10*/  IMAD R17, R17, 0x2, R16 ;  /* 0x0000000211117824 */ /* 0x008fe400078e0210 */
[----:B------:R-:W-:-:S04]  /*1a20*/  IMAD.WIDE R14, R19, R13, R14 ;  /* 0x0000000d130e7225 */ /* 0x000fc800078e020e */
[----:B------:R-:W-:Y:S02]  /*1a30*/  IMAD.MOV.U32 R21, RZ, RZ, 0x6 ;  /* 0x00000006ff157424 */ /* 0x000fe400078e00ff */
[----:B------:R-:W-:Y:S02]  /*1a40*/  IMAD.WIDE R16, R16, R17, R14 ;  /* 0x0000001110107225 */ /* 0x000fe400078e020e */
[----:B------:R-:W-:Y:S05]  /*1a50*/  @!P0 BRA `(.L_x_43) ;  /* 0x00000004008c8947 */ /* 0x000fea0003800000 */
[----:B------:R-:W-:Y:S01]  /*1a60*/  IMAD.MOV.U32 R13, RZ, RZ, R18 ;  /* 0x000000ffff0d7224 */ /* 0x000fe200078e0012 */
[----:B------:R-:W-:Y:S01]  /*1a70*/  MOV R14, UR4 ;  /* 0x00000004000e7c02 */ /* 0x000fe20008000f00 */
[----:B------:R-:W-:Y:S02]  /*1a80*/  IMAD.U32 R15, RZ, RZ, UR5 ;  /* 0x00000005ff0f7e24 */ /* 0x000fe4000f8e00ff */
[----:B------:R-:W-:Y:S02]  /*1a90*/  IMAD.MOV.U32 R20, RZ, RZ, -0x6 ;  /* 0xfffffffaff147424 */ /* 0x000fe400078e00ff */
[----:B------:R-:W-:-:S07]  /*1aa0*/  IMAD.MOV.U32 R21, RZ, RZ, 0x6 ;  /* 0x00000006ff157424 */ /* 0x000fce00078e00ff */
.L_x_44:
[----:B------:R-:W2:Y:S01]  /*1ab0*/  LD.E R18, desc[UR8][R14.64+-0xc] ;  /* 0xfffff4080e127980 */ /* 0x000ea2000c101900 */
[----:B------:R-:W1:Y:S01]  /*1ac0*/  LDCU UR4, c[0x0][0x380] ;  /* 0x00007000ff0477ac */ /* 0x000e620008000800 */
[----:B------:R-:W-:Y:S02]  /*1ad0*/  VIADD R22, R21, 0xffffffff ;  /* 0xffffffff15167836 */ /* 0x000fe40000000000 */
[----:B------:R-:W-:-:S03]  /*1ae0*/  VIADD R19, R13, 0x1 ;  /* 0x000000010d137836 */ /* 0x000fc60000000000 */
[CC--:B------:R-:W-:Y:S02]  /*1af0*/  ISETP.GE.AND P1, PT, R5.reuse, R22.reuse, PT ;  /* 0x000000160500720c */ /* 0x0c0fe40003f26270 */
[----:B------:R-:W-:Y:S01]  /*1b00*/  ISETP.GT.AND P2, PT, R5, R22, PT ;  /* 0x000000160500720c */ /* 0x000fe20003f44270 */
[----:B------:R-:W-:Y:S02]  /*1b10*/  IMAD.MOV R22, RZ, RZ, -R7 ;  /* 0x000000ffff167224 */ /* 0x000fe400078e0a07 */
[----:B-1----:R-:W-:-:S08]  /*1b20*/  IMAD.U32 R6, RZ, RZ, UR4 ;  /* 0x00000004ff067e24 */ /* 0x002fd0000f8e00ff */
[----:B------:R-:W1:Y:S01]  /*1b30*/  @P1 S2R R26, SR_CgaCtaId ;  /* 0x00000000001a1919 */ /* 0x000e620000008800 */
[----:B------:R-:W-:Y:S02]  /*1b40*/  @P1 MOV R27, 0x400 ;  /* 0x00000400001b1802 */ /* 0x000fe40000000f00 */
[----:B------:R-:W-:Y:S01]  /*1b50*/  ISETP.GE.AND P0, PT, R19, R6, PT ;  /* 0x000000061300720c */ /* 0x000fe20003f06270 */
[----:B------:R-:W3:Y:S02]  /*1b60*/  @P2 S2R R29, SR_CgaCtaId ;  /* 0x00000000001d2919 */ /* 0x000ee40000008800 */
[----:B------:R-:W-:-:S10]  /*1b70*/  @P1 VIADD R27, R27, 0x80 ;  /* 0x000000801b1b1836 */ /* 0x000fd40000000000 */
[----:B------:R-:W4:Y:S01]  /*1b80*/  @!P0 S2R R19, SR_CgaCtaId ;  /* 0x0000000000138919 */ /* 0x000f220000008800 */
[----:B-1----:R-:W-:Y:S02]  /*1b90*/  @P1 LEA R26, R26, R27, 0x18 ;  /* 0x0000001b1a1a1211 */ /* 0x002fe400078ec0ff */
[----:B------:R-:W-:Y:S02]  /*1ba0*/  @!P0 MOV R27, 0x400 ;  /* 0x00000400001b8802 */ /* 0x000fe40000000f00 */
[----:B------:R-:W-:Y:S02]  /*1bb0*/  @P1 IADD3 R26, PT, PT, R20, R26, R5 ;  /* 0x0000001a141a1210 */ /* 0x000fe40007ffe005 */
[----:B------:R-:W-:-:S04]  /*1bc0*/  @!P0 IADD3 R27, PT, PT, R27, 0x80, RZ ;  /* 0x000000801b1b8810 */ /* 0x000fc80007ffe0ff */
[----:B------:R-:W-:Y:S01]  /*1bd0*/  @P1 LDS.S8 R26, [R26+0x1] ;  /* 0x000001001a1a1984 */ /* 0x000fe20000000200 */
[----:B----4-:R-:W-:-:S04]  /*1be0*/  @!P0 LEA R19, R19, R27, 0x18 ;  /* 0x0000001b13138211 */ /* 0x010fc800078ec0ff */
[----:B------:R-:W-:Y:S01]  /*1bf0*/  @!P0 IADD3 R27, PT, PT, R21, R19, R5 ;  /* 0x00000013151b8210 */ /* 0x000fe20007ffe005 */
[----:B------:R-:W-:-:S06]  /*1c00*/  IMAD.MOV.U32 R19, RZ, RZ, RZ ;  /* 0x000000ffff137224 */ /* 0x000fcc00078e00ff */
[----:B------:R1:W4:Y:S02]  /*1c10*/  @!P0 LDS.S8 R19, [R27+-0x1] ;  /* 0xffffff001b138984 */ /* 0x0003240000000200 */
[----:B-1----:R-:W-:-:S05]  /*1c20*/  VIADD R27, R13, 0x2 ;  /* 0x000000020d1b7836 */ /* 0x002fca0000000000 */
[----:B------:R-:W-:Y:S01]  /*1c30*/  ISETP.GE.AND P0, PT, R27, R6, PT ;  /* 0x000000061b00720c */ /* 0x000fe20003f06270 */
[----:B------:R-:W-:Y:S02]  /*1c40*/  VIADD R27, R13, 0x3 ;  /* 0x000000030d1b7836 */ /* 0x000fe40000000000 */
[----:B----4-:R-:W-:-:S03]  /*1c50*/  @P1 IMAD.IADD R19, R26, 0x1, R19 ;  /* 0x000000011a131824 */ /* 0x010fc600078e0213 */
[----:B------:R-:W-:-:S07]  /*1c60*/  ISETP.GE.AND P1, PT, R27, R6, PT ;  /* 0x000000061b00720c */ /* 0x000fce0003f26270 */
[----:B------:R-:W1:Y:S01]  /*1c70*/  @!P0 S2R R26, SR_CgaCtaId ;  /* 0x00000000001a8919 */ /* 0x000e620000008800 */
[----:B------:R-:W-:-:S04]  /*1c80*/  IMAD R19, R19, R22, RZ ;  /* 0x0000001613137224 */ /* 0x000fc800078e02ff */
[----:B--2---:R-:W-:-:S04]  /*1c90*/  IMAD R18, R18, 0x2, R19 ;  /* 0x0000000212127824 */ /* 0x004fc800078e0213 */
[----:B------:R-:W-:Y:S01]  /*1ca0*/  IMAD.WIDE R18, R19, R18, R16 ;  /* 0x0000001213127225 */ /* 0x000fe200078e0210 */
[----:B------:R-:W-:Y:S01]  /*1cb0*/  @!P0 MOV R17, 0x400 ;  /* 0x0000040000118802 */ /* 0x000fe20000000f00 */
[----:B------:R-:W2:Y:S04]  /*1cc0*/  @!P1 S2R R16, SR_CgaCtaId ;  /* 0x0000000000109919 */ /* 0x000ea80000008800 */
[----:B------:R-:W-:-:S05]  /*1cd0*/  @!P0 VIADD R17, R17, 0x80 ;  /* 0x0000008011118836 */ /* 0x000fca0000000000 */
[----:B-1----:R-:W-:Y:S02]  /*1ce0*/  @!P0 LEA R17, R26, R17, 0x18 ;  /* 0x000000111a118211 */ /* 0x002fe400078ec0ff */
[----:B------:R-:W-:Y:S02]  /*1cf0*/  CS2R R26, SRZ ;  /* 0x00000000001a7805 */ /* 0x000fe4000001ff00 */
[----:B------:R-:W-:-:S05]  /*1d00*/  @!P0 IADD3 R17, PT, PT, R21, R17, R5 ;  /* 0x0000001115118210 */ /* 0x000fca0007ffe005 */
[----:B------:R1:W-:Y:S02]  /*1d10*/  @!P0 LDS.S8 R27, [R17] ;  /* 0x00000000111b8984 */ /* 0x0003e40000000200 */
[----:B-1----:R-:W-:-:S04]  /*1d20*/  @P2 MOV R17, 0x400 ;  /* 0x0000040000112802 */ /* 0x002fc80000000f00 */
[----:B------:R-:W-:-:S04]  /*1d30*/  @P2 IADD3 R17, PT, PT, R17, 0x80, RZ ;  /* 0x0000008011112810 */ /* 0x000fc80007ffe0ff */
[----:B---3--:R-:W-:Y:S02]  /*1d40*/  @P2 LEA R29, R29, R17, 0x18 ;  /* 0x000000111d1d2211 */ /* 0x008fe400078ec0ff */
[----:B------:R-:W-:-:S05]  /*1d50*/  @!P1 MOV R17, 0x400 ;  /* 0x0000040000119802 */ /* 0x000fca0000000f00 */
[----:B------:R-:W-:-:S05]  /*1d60*/  @!P1 VIADD R17, R17, 0x80 ;  /* 0x0000008011119836 */ /* 0x000fca0000000000 */
[----:B--2---:R-:W-:-:S04]  /*1d70*/  @!P1 LEA R16, R16, R17, 0x18 ;  /* 0x0000001110109211 */ /* 0x004fc800078ec0ff */
[----:B------:R-:W-:-:S05]  /*1d80*/  @!P1 IADD3 R16, PT, PT, R21, R16, R5 ;  /* 0x0000001015109210 */ /* 0x000fca0007ffe005 */
[----:B------:R1:W-:Y:S02]  /*1d90*/  @!P1 LDS.S8 R26, [R16+0x1] ;  /* 0x00000100101a9984 */ /* 0x0003e40000000200 */
[----:B-1----:R-:W-:-:S05]  /*1da0*/  VIADD R16, R21, 0x1 ;  /* 0x0000000115107836 */ /* 0x002fca0000000000 */
[----:B------:R-:W-:-:S13]  /*1db0*/  ISETP.GE.AND P0, PT, R5, R16, PT ;  /* 0x000000100500720c */ /* 0x000fda0003f06270 */
[----:B------:R-:W1:Y:S01]  /*1dc0*/  @P0 S2R R28, SR_CgaCtaId ;  /* 0x00000000001c0919 */ /* 0x000e620000008800 */
[----:B------:R-:W-:-:S05]  /*1dd0*/  @P0 MOV R16, 0x400 ;  /* 0x0000040000100802 */ /* 0x000fca0000000f00 */
[----:B------:R-:W-:-:S05]  /*1de0*/  @P0 VIADD R16, R16, 0x80 ;  /* 0x0000008010100836 */ /* 0x000fca0000000000 */
[----:B-1----:R-:W-:Y:S02]  /*1df0*/  @P0 LEA R28, R28, R16, 0x18 ;  /* 0x000000101c1c0211 */ /* 0x002fe400078ec0ff */
[----:B------:R-:W2:Y:S01]  /*1e00*/  LD.E.64 R16, desc[UR8][R14.64+-0x8] ;  /* 0xfffff8080e107980 */ /* 0x000ea2000c101b00 */
[C-C-:B------:R-:W-:Y:S01]  /*1e10*/  @P2 IADD3 R29, PT, PT, R20.reuse, R29, R5.reuse ;  /* 0x0000001d141d2210 */ /* 0x140fe20007ffe005 */
[----:B------:R-:W-:Y:S01]  /*1e20*/  VIADD R13, R13, 0x4 ;  /* 0x000000040d0d7836 */ /* 0x000fe20000000000 */
[----:B------:R-:W-:-:S04]  /*1e30*/  @P0 IADD3 R28, PT, PT, R20, R28, R5 ;  /* 0x0000001c141c0210 */ /* 0x000fc80007ffe005 */
[----:B------:R-:W1:Y:S04]  /*1e40*/  @P2 LDS.S8 R29, [R29] ;  /* 0x000000001d1d2984 */ /* 0x000e680000000200 */
[----:B------:R-:W3:Y:S01]  /*1e50*/  @P0 LDS.S8 R28, [R28+-0x1] ;  /* 0xffffff001c1c0984 */ /* 0x000ee20000000200 */
[----:B-1----:R-:W-:Y:S02]  /*1e60*/  @P2 IMAD.IADD R27, R29, 0x1, R27 ;  /* 0x000000011d1b2824 */ /* 0x002fe400078e021b */
[----:B---3--:R-:W-:Y:S01]  /*1e70*/  @P0 IMAD.IADD R26, R28, 0x1, R26 ;  /* 0x000000011c1a0824 */ /* 0x008fe200078e021a */
[----:B------:R-:W-:Y:S01]  /*1e80*/  ISETP.GE.AND P0, PT, R13, R6, PT ;  /* 0x000000060d00720c */ /* 0x000fe20003f06270 */
[-C--:B------:R-:W-:Y:S02]  /*1e90*/  IMAD R27, R27, R22.reuse, RZ ;  /* 0x000000161b1b7224 */ /* 0x080fe400078e02ff */
[----:B------:R-:W-:-:S02]  /*1ea0*/  IMAD R26, R26, R22, RZ ;  /* 0x000000161a1a7224 */ /* 0x000fc400078e02ff */
[----:B--2---:R-:W-:Y:S02]  /*1eb0*/  IMAD R16, R16, 0x2, R27 ;  /* 0x0000000210107824 */ /* 0x004fe400078e021b */
[----:B------:R-:W-:Y:S02]  /*1ec0*/  IMAD R17, R17, 0x2, R26 ;  /* 0x0000000211117824 */ /* 0x000fe400078e021a */
[----:B------:R-:W-:Y:S01]  /*1ed0*/  IMAD.WIDE R18, R27, R16, R18 ;  /* 0x000000101b127225 */ /* 0x000fe200078e0212 */
[----:B------:R-:W-:-:S03]  /*1ee0*/  IADD3 R27, PT, PT, R21, 0x2, RZ ;  /* 0x00000002151b7810 */ /* 0x000fc60007ffe0ff */
[----:B------:R-:W1:Y:S01]  /*1ef0*/  @!P0 S2R R16, SR_CgaCtaId ;  /* 0x0000000000108919 */ /* 0x000e620000008800 */
[----:B------:R-:W-:Y:S01]  /*1f00*/  ISETP.GE.AND P1, PT, R5, R27, PT ;  /* 0x0000001b0500720c */ /* 0x000fe20003f26270 */
[----:B------:R-:W-:Y:S01]  /*1f10*/  IMAD.WIDE R18, R26, R17, R18 ;  /* 0x000000111a127225 */ /* 0x000fe200078e0212 */
[----:B------:R-:W-:-:S05]  /*1f20*/  @!P0 MOV R26, 0x400 ;  /* 0x00000400001a8802 */ /* 0x000fca0000000f00 */
[----:B------:R-:W-:-:S06]  /*1f30*/  @!P0 VIADD R26, R26, 0x80 ;  /* 0x000000801a1a8836 */ /* 0x000fcc0000000000 */
[----:B------:R-:W2:Y:S01]  /*1f40*/  @P1 S2R R17, SR_CgaCtaId ;  /* 0x0000000000111919 */ /* 0x000ea20000008800 */
[----:B-1----:R-:W-:Y:S01]  /*1f50*/  @!P0 LEA R26, R16, R26, 0x18 ;  /* 0x0000001a101a8211 */ /* 0x002fe200078ec0ff */
[----:B------:R-:W-:-:S03]  /*1f60*/  IMAD.MOV.U32 R16, RZ, RZ, RZ ;  /* 0x000000ffff107224 */ /* 0x000fc600078e00ff */
[----:B------:R-:W-:-:S05]  /*1f70*/  @!P0 IADD3 R26, PT, PT, R21, R26, R5 ;  /* 0x0000001a151a8210 */ /* 0x000fca0007ffe005 */
[----:B------:R1:W-:Y:S02]  /*1f80*/  @!P0 LDS.S8 R16, [R26+0x2] ;  /* 0x000002001a108984 */ /* 0x0003e40000000200 */
[----:B-1----:R-:W-:-:S05]  /*1f90*/  @P1 MOV R26, 0x400 ;  /* 0x00000400001a1802 */ /* 0x002fca0000000f00 */
[----:B------:R-:W-:-:S05]  /*1fa0*/  @P1 VIADD R26, R26, 0x80 ;  /* 0x000000801a1a1836 */ /* 0x000fca0000000000 */
[----:B--2---:R-:W-:Y:S02]  /*1fb0*/  @P1 LEA R26, R17, R26, 0x18 ;  /* 0x0000001a111a1211 */ /* 0x004fe400078ec0ff */
[----:B------:R1:W2:Y:S01]  /*1fc0*/  LD.E R17, desc[UR8][R14.64] ;  /* 0x000000080e117980 */ /* 0x0002a2000c101900 */
[----:B------:R-:W-:Y:S01]  /*1fd0*/  ISETP.NE.AND P0, PT, R27, R12, PT ;  /* 0x0000000c1b00720c */ /* 0x000fe20003f05270 */
[----:B------:R-:W-:Y:S01]  /*1fe0*/  VIADD R21, R21, 0x4 ;  /* 0x0000000415157836 */ /* 0x000fe20000000000 */
[C---:B------:R-:W-:Y:S01]  /*1ff0*/  @P1 IADD3 R26, PT, PT, R20.reuse, R26, R5 ;  /* 0x0000001a141a1210 */ /* 0x040fe20007ffe005 */
[----:B------:R-:W-:-:S05]  /*2000*/  VIADD R20, R20, 0xfffffffc ;  /* 0xfffffffc14147836 */ /* 0x000fca0000000000 */
[----:B------:R-:W3:Y:S02]  /*2010*/  @P1 LDS.S8 R26, [R26+-0x2] ;  /* 0xfffffe001a1a1984 */ /* 0x000ee40000000200 */
[----:B---3--:R-:W-:Y:S01]  /*2020*/  @P1 IMAD.IADD R16, R26, 0x1, R16 ;  /* 0x000000011a101824 */ /* 0x008fe200078e0210 */
[----:B-1----:R-:W-:-:S03]  /*2030*/  IADD3 R14, P1, PT, R14, 0x10, RZ ;  /* 0x000000100e0e7810 */ /* 0x002fc60007f3e0ff */
[----:B------:R-:W-:Y:S01]  /*2040*/  IMAD R16, R16, R22, RZ ;  /* 0x0000001610107224 */ /* 0x000fe200078e02ff */
[----:B------:R-:W-:-:S03]  /*2050*/  IADD3.X R15, PT, PT, RZ, R15, RZ, P1, !PT ;  /* 0x0000000fff0f7210 */ /* 0x000fc60000ffe4ff */
[----:B--2---:R-:W-:-:S04]  /*2060*/  IMAD R17, R17, 0x2, R16 ;  /* 0x0000000211117824 */ /* 0x004fc800078e0210 */
[----:B------:R-:W-:Y:S01]  /*2070*/  IMAD.WIDE R16, R16, R17, R18 ;  /* 0x0000001110107225 */ /* 0x000fe200078e0212 */
[----:B------:R-:W-:Y:S06]  /*2080*/  @P0 BRA `(.L_x_44) ;  /* 0xfffffff800880947 */ /* 0x000fec000383ffff */
.L_x_43:
[----:B------:R-:W-:-:S07]  /*2090*/  VIADD R14, R21, 0xffffffff ;  /* 0xffffffff150e7836 */ /* 0x000fce0000000000 */
.L_x_42:
[----:B------:R-:W-:-:S05]  /*20a0*/  VIADD R12, R6, 0xffffffff ;  /* 0xffffffff060c7836 */ /* 0x000fca0000000000 */
[----:B------:R-:W-:-:S13]  /*20b0*/  LOP3.LUT P0, RZ, R12, 0x3, RZ, 0xc0, !PT ;  /* 0x000000030cff7812 */ /* 0x000fda000780c0ff */
[----:B------:R-:W-:Y:S05]  /*20c0*/  @!P0 BRA `(.L_x_45) ;  /* 0x0000000400488947 */ /* 0x000fea0003800000 */
[----:B------:R-:W-:-:S04]  /*20d0*/  LOP3.LUT R12, R12, 0x3, RZ, 0xc0, !PT ;  /* 0x000000030c0c7812 */ /* 0x000fc800078ec0ff */
[----:B------:R-:W-:Y:S02]  /*20e0*/  ISETP.NE.AND P0, PT, R12, 0x1, PT ;  /* 0x000000010c00780c */ /* 0x000fe40003f05270 */
[----:B------:R-:W-:-:S04]  /*20f0*/  LOP3.LUT R12, R6, 0x1, RZ, 0xc0, !PT ;  /* 0x00000001060c7812 */ /* 0x000fc800078ec0ff */
[----:B------:R-:W-:-:S07]  /*2100*/  ISETP.NE.U32.AND P4, PT, R12, 0x1, PT ;  /* 0x000000010c00780c */ /* 0x000fce0003f85070 */
[----:B------:R-:W-:Y:S06]  /*2110*/  @!P0 BRA `(.L_x_46) ;  /* 0x0000000000b48947 */ /* 0x000fec0003800000 */
[CC--:B------:R-:W-:Y:S01]  /*2120*/  ISETP.GE.AND P1, PT, R5.reuse, R14.reuse, PT ;  /* 0x0000000e0500720c */ /* 0x0c0fe20003f26270 */
[----:B------:R-:W1:Y:S01]  /*2130*/  S2UR UR5, SR_CgaCtaId ;  /* 0x00000000000579c3 */ /* 0x000e620000008800 */
[C-C-:B------:R-:W-:Y:S01]  /*2140*/  IMAD.IADD R13, R14.reuse, 0x1, R5.reuse ;  /* 0x000000010e0d7824 */ /* 0x140fe200078e0205 */
[----:B------:R-:W-:Y:S01]  /*2150*/  ISETP.GT.AND P3, PT, R5, R14, PT ;  /* 0x0000000e0500720c */ /* 0x000fe20003f64270 */
[----:B------:R-:W-:Y:S01]  /*2160*/  UMOV UR4, 0x400 ;  /* 0x0000040000047882 */ /* 0x000fe20000000000 */
[----:B------:R-:W-:Y:S01]  /*2170*/  IMAD.MOV.U32 R18, RZ, RZ, RZ ;  /* 0x000000ffff127224 */ /* 0x000fe200078e00ff */
[----:B------:R-:W-:Y:S01]  /*2180*/  UIADD3 UR4, UPT, UPT, UR4, 0x80, URZ ;  /* 0x0000008004047890 */ /* 0x000fe2000fffe0ff */
[----:B------:R-:W-:Y:S02]  /*2190*/  ISETP.GE.AND P0, PT, R13, R6, PT ;  /* 0x000000060d00720c */ /* 0x000fe40003f06270 */
[----:B------:R-:W-:Y:S01]  /*21a0*/  IADD3 R13, PT, PT, R14, 0x1, R5 ;  /* 0x000000010e0d7810 */ /* 0x000fe20007ffe005 */
[----:B------:R-:W2:Y:S03]  /*21b0*/  S2UR UR6, SR_SWINHI ;  /* 0x00000000000679c3 */ /* 0x000ea60000002f00 */
[----:B------:R-:W3:Y:S01]  /*21c0*/  @P1 S2R R12, SR_CgaCtaId ;  /* 0x00000000000c1919 */ /* 0x000ee20000008800 */
[----:B------:R-:W-:-:S02]  /*21d0*/  @P1 MOV R15, 0x400 ;  /* 0x00000400000f1802 */ /* 0x000fc40000000f00 */
[----:B------:R-:W-:-:S03]  /*21e0*/  ISETP.GE.AND P2, PT, R13, R6, PT ;  /* 0x000000060d00720c */ /* 0x000fc60003f46270 */
[----:B------:R-:W-:Y:S01]  /*21f0*/  @P1 VIADD R15, R15, 0x80 ;  /* 0x000000800f0f1836 */ /* 0x000fe20000000000 */
[----:B-1----:R-:W-:-:S06]  /*2200*/  ULEA UR4, UR5, UR4, 0x18 ;  /* 0x0000000405047291 */ /* 0x002fcc000f8ec0ff */
[----:B------:R-:W-:-:S03]  /*2210*/  @P3 IADD3 R20, PT, PT, R5, UR4, -R14 ;  /* 0x0000000405143c10 */ /* 0x000fc6000fffe80e */
[C-C-:B------:R-:W-:Y:S02]  /*2220*/  @!P2 IADD3 R21, PT, PT, R14.reuse, UR4, R5.reuse ;  /* 0x000000040e15ac10 */ /* 0x140fe4000fffe005 */
[----:B------:R-:W-:Y:S01]  /*2230*/  @!P0 IADD3 R13, PT, PT, R14, UR4, R5 ;  /* 0x000000040e0d8c10 */ /* 0x000fe2000fffe005 */
[----:B------:R-:W-:Y:S01]  /*2240*/  UMOV UR4, UR4 ;  /* 0x0000000400047c82 */ /* 0x000fe20008000000 */
[----:B--2---:R-:W-:Y:S01]  /*2250*/  UMOV UR5, UR6 ;  /* 0x0000000600057c82 */ /* 0x004fe20008000000 */
[----:B------:R-:W-:Y:S01]  /*2260*/  @P3 LDS.S8 R20, [R20+-0x1] ;  /* 0xffffff0014143984 */ /* 0x000fe20000000200 */
[----:B------:R-:W-:-:S03]  /*2270*/  UIADD3 UR4, UP0, UPT, UR4, 0x407, URZ ;  /* 0x0000040704047890 */ /* 0x000fc6000ff1e0ff */
[----:B------:R1:W-:Y:S01]  /*2280*/  @!P0 LDS.S8 R18, [R13] ;  /* 0x000000000d128984 */ /* 0x0003e20000000200 */
[----:B------:R-:W-:Y:S02]  /*2290*/  ULOP3.LUT UR6, UR4, 0xfffffff8, URZ, 0xc0, !UPT ;  /* 0xfffffff804067892 */ /* 0x000fe4000f8ec0ff */
[----:B------:R-:W-:Y:S01]  /*22a0*/  UIADD3.X UR4, UPT, UPT, URZ, UR5, URZ, UP0, !UPT ;  /* 0x00000005ff047290 */ /* 0x000fe200087fe4ff */
[----:B---3--:R-:W-:Y:S01]  /*22b0*/  @P1 LEA R12, R12, R15, 0x18 ;  /* 0x0000000f0c0c1211 */ /* 0x008fe200078ec0ff */
[----:B------:R-:W-:-:S03]  /*22c0*/  IMAD.MOV.U32 R15, RZ, RZ, RZ ;  /* 0x000000ffff0f7224 */ /* 0x000fc600078e00ff */
[----:B------:R-:W-:Y:S01]  /*22d0*/  @P1 IADD3 R12, PT, PT, R12, R5, -R14 ;  /* 0x000000050c0c1210 */ /* 0x000fe20007ffe80e */
[----:B-1----:R-:W-:Y:S02]  /*22e0*/  IMAD.MOV R13, RZ, RZ, -R7 ;  /* 0x000000ffff0d7224 */ /* 0x002fe400078e0a07 */
[----:B------:R-:W1:Y:S04]  /*22f0*/  @!P2 LDS.S8 R15, [R21+0x1] ;  /* 0x00000100150fa984 */ /* 0x000e680000000200 */
[----:B------:R2:W3:Y:S02]  /*2300*/  @P1 LDS.S8 R19, [R12] ;  /* 0x000000000c131984 */ /* 0x0004e40000000200 */
[----:B--2---:R-:W-:Y:S01]  /*2310*/  IMAD.U32 R12, RZ, RZ, UR6 ;  /* 0x00000006ff0c7e24 */ /* 0x004fe2000f8e00ff */
[----:B-1----:R-:W-:Y:S01]  /*2320*/  @P3 IADD3 R15, PT, PT, R15, R20, RZ ;  /* 0x000000140f0f3210 */ /* 0x002fe20007ffe0ff */
[----:B---3--:R-:W-:-:S04]  /*2330*/  @P1 IMAD.IADD R18, R18, 0x1, R19 ;  /* 0x0000000112121824 */ /* 0x008fc800078e0213 */
[-C--:B------:R-:W-:Y:S02]  /*2340*/  IMAD R15, R15, R13.reuse, RZ ;  /* 0x0000000d0f0f7224 */ /* 0x080fe400078e02ff */
[----:B------:R-:W-:Y:S02]  /*2350*/  IMAD R18, R18, R13, RZ ;  /* 0x0000000d12127224 */ /* 0x000fe400078e02ff */
[----:B------:R-:W-:Y:S02]  /*2360*/  IMAD.U32 R13, RZ, RZ, UR4 ;  /* 0x00000004ff0d7e24 */ /* 0x000fe4000f8e00ff */
[----:B------:R-:W-:-:S05]  /*2370*/  IMAD.WIDE.U32 R12, R14, 0x4, R12 ;  /* 0x000000040e0c7825 */ /* 0x000fca00078e000c */
[----:B------:R-:W2:Y:S04]  /*2380*/  LD.E R19, desc[UR8][R12.64] ;  /* 0x000000080c137980 */ /* 0x000ea8000c101900 */
[----:B------:R-:W3:Y:S01]  /*2390*/  LD.E R12, desc[UR8][R12.64+0x4] ;  /* 0x000004080c0c7980 */ /* 0x000ee2000c101900 */
[----:B------:R-:W-:Y:S02]  /*23a0*/  VIADD R14, R14, 0x2 ;  /* 0x000000020e0e7836 */ /* 0x000fe40000000000 */
[----:B--2---:R-:W-:-:S04]  /*23b0*/  IMAD R19, R19, 0x2, R18 ;  /* 0x0000000213137824 */ /* 0x004fc800078e0212 */
[----:B------:R-:W-:-:S04]  /*23c0*/  IMAD.WIDE R16, R18, R19, R16 ;  /* 0x0000001312107225 */ /* 0x000fc800078e0210 */
[----:B---3--:R-:W-:-:S04]  /*23d0*/  IMAD R18, R12, 0x2, R15 ;  /* 0x000000020c127824 */ /* 0x008fc800078e020f */
[----:B------:R-:W-:-:S07]  /*23e0*/  IMAD.WIDE R16, R15, R18, R16 ;  /* 0x000000120f107225 */ /* 0x000fce00078e0210 */
.L_x_46:
[----:B------:R-:W-:Y:S05]  /*23f0*/  @!P4 BRA `(.L_x_45) ;  /* 0x00000000007cc947 */ /* 0x000fea0003800000 */
[----:B------:R-:W-:Y:S01]  /*2400*/  ISETP.GE.AND P1, PT, R5, R14, PT ;  /* 0x0000000e0500720c */ /* 0x000fe20003f26270 */
[----:B------:R-:W1:Y:S01]  /*2410*/  S2UR UR5, SR_CgaCtaId ;  /* 0x00000000000579c3 */ /* 0x000e620000008800 */
[----:B------:R-:W-:Y:S01]  /*2420*/  IADD3 R13, PT, PT, R14, R5, RZ ;  /* 0x000000050e0d7210 */ /* 0x000fe20007ffe0ff */
[----:B------:R-:W-:Y:S01]  /*2430*/  UMOV UR4, 0x400 ;  /* 0x0000040000047882 */ /* 0x000fe20000000000 */
[----:B------:R-:W-:Y:S01]  /*2440*/  IMAD.MOV R7, RZ, RZ, -R7 ;  /* 0x000000ffff077224 */ /* 0x000fe200078e0a07 */
[----:B------:R-:W-:Y:S01]  /*2450*/  UIADD3 UR4, UPT, UPT, UR4, 0x80, URZ ;  /* 0x0000008004047890 */ /* 0x000fe2000fffe0ff */
[----:B------:R-:W-:-:S03]  /*2460*/  ISETP.GE.AND P0, PT, R13, R6, PT ;  /* 0x000000060d00720c */ /* 0x000fc60003f06270 */
[----:B------:R-:W2:Y:S04]  /*2470*/  S2UR UR6, SR_SWINHI ;  /* 0x00000000000679c3 */ /* 0x000ea80000002f00 */
[----:B------:R-:W3:Y:S01]  /*2480*/  @P1 S2R R13, SR_CgaCtaId ;  /* 0x00000000000d1919 */ /* 0x000ee20000008800 */
[----:B------:R-:W-:-:S05]  /*2490*/  @P1 MOV R12, 0x400 ;  /* 0x00000400000c1802 */ /* 0x000fca0000000f00 */
[----:B------:R-:W-:Y:S01]  /*24a0*/  @P1 VIADD R12, R12, 0x80 ;  /* 0x000000800c0c1836 */ /* 0x000fe20000000000 */
[----:B-1----:R-:W-:-:S06]  /*24b0*/  ULEA UR4, UR5, UR4, 0x18 ;  /* 0x0000000405047291 */ /* 0x002fcc000f8ec0ff */
[----:B------:R-:W-:Y:S01]  /*24c0*/  @!P0 IADD3 R15, PT, PT, R14, UR4, R5 ;  /* 0x000000040e0f8c10 */ /* 0x000fe2000fffe005 */
[----:B------:R-:W-:Y:S01]  /*24d0*/  UMOV UR4, UR4 ;  /* 0x0000000400047c82 */ /* 0x000fe20008000000 */
[----:B--2---:R-:W-:Y:S01]  /*24e0*/  UMOV UR5, UR6 ;  /* 0x0000000600057c82 */ /* 0x004fe20008000000 */
[----:B------:R-:W-:-:S04]  /*24f0*/  UIADD3 UR4, UP0, UPT, UR4, 0x407, URZ ;  /* 0x0000040704047890 */ /* 0x000fc8000ff1e0ff */
[----:B------:R-:W-:Y:S02]  /*2500*/  ULOP3.LUT UR6, UR4, 0xfffffff8, URZ, 0xc0, !UPT ;  /* 0xfffffff804067892 */ /* 0x000fe4000f8ec0ff */
[----:B------:R-:W-:Y:S01]  /*2510*/  UIADD3.X UR4, UPT, UPT, URZ, UR5, URZ, UP0, !UPT ;  /* 0x00000005ff047290 */ /* 0x000fe200087fe4ff */
[----:B---3--:R-:W-:-:S04]  /*2520*/  @P1 LEA R12, R13, R12, 0x18 ;  /* 0x0000000c0d0c1211 */ /* 0x008fc800078ec0ff */
[----:B------:R-:W-:Y:S01]  /*2530*/  @P1 IADD3 R18, PT, PT, R12, R5, -R14 ;  /* 0x000000050c121210 */ /* 0x000fe20007ffe80e */
[----:B------:R-:W-:-:S04]  /*2540*/  IMAD.MOV.U32 R12, RZ, RZ, RZ ;  /* 0x000000ffff0c7224 */ /* 0x000fc800078e00ff */
[----:B------:R-:W-:Y:S04]  /*2550*/  @P1 LDS.S8 R13, [R18] ;  /* 0x00000000120d1984 */ /* 0x000fe80000000200 */
[----:B------:R-:W1:Y:S02]  /*2560*/  @!P0 LDS.S8 R12, [R15] ;  /* 0x000000000f0c8984 */ /* 0x000e640000000200 */
[----:B-1----:R-:W-:Y:S02]  /*2570*/  @P1 IMAD.IADD R12, R12, 0x1, R13 ;  /* 0x000000010c0c1824 */ /* 0x002fe400078e020d */
[----:B------:R-:W-:Y:S02]  /*2580*/  IMAD.U32 R13, RZ, RZ, UR4 ;  /* 0x00000004ff0d7e24 */ /* 0x000fe4000f8e00ff */
[----:B------:R-:W-:-:S02]  /*2590*/  IMAD R7, R12, R7, RZ ;  /* 0x000000070c077224 */ /* 0x000fc400078e02ff */
[----:B------:R-:W-:-:S04]  /*25a0*/  IMAD.U32 R12, RZ, RZ, UR6 ;  /* 0x00000006ff0c7e24 */ /* 0x000fc8000f8e00ff */
[----:B------:R-:W-:-:S06]  /*25b0*/  IMAD.WIDE.U32 R12, R14, 0x4, R12 ;  /* 0x000000040e0c7825 */ /* 0x000fcc00078e000c */
[----:B------:R-:W2:Y:S02]  /*25c0*/  LD.E R12, desc[UR8][R12.64] ;  /* 0x000000080c0c7980 */ /* 0x000ea4000c101900 */
[----:B--2---:R-:W-:-:S04]  /*25d0*/  IMAD R14, R12, 0x2, R7 ;  /* 0x000000020c0e7824 */ /* 0x004fc800078e0207 */
[----:B------:R-:W-:-:S07]  /*25e0*/  IMAD.WIDE R16, R7, R14, R16 ;  /* 0x0000000e07107225 */ /* 0x000fce00078e0210 */
.L_x_45:
[----:B------:R-:W1:Y:S01]  /*25f0*/  S2UR UR5, SR_CgaCtaId ;  /* 0x00000000000579c3 */ /* 0x000e620000008800 */
[----:B------:R-:W-:Y:S02]  /*2600*/  UMOV UR4, 0x400 ;  /* 0x0000040000047882 */ /* 0x000fe40000000000 */
[----:B------:R-:W-:-:S05]  /*2610*/  UIADD3 UR4, UPT, UPT, UR4, 0x80, URZ ;  /* 0x0000008004047890 */ /* 0x000fca000fffe0ff */
[----:B------:R-:W2:Y:S01]  /*2620*/  S2UR UR6, SR_SWINHI ;  /* 0x00000000000679c3 */ /* 0x000ea20000002f00 */
[----:B-1----:R-:W-:-:S07]  /*2630*/  ULEA UR4, UR5, UR4, 0x18 ;  /* 0x0000000405047291 */ /* 0x002fce000f8ec0ff */
[----:B------:R-:W-:Y:S01]  /*2640*/  UMOV UR4, UR4 ;  /* 0x0000000400047c82 */ /* 0x000fe20008000000 */
[----:B--2---:R-:W-:Y:S01]  /*2650*/  UMOV UR5, UR6 ;  /* 0x0000000600057c82 */ /* 0x004fe20008000000 */
[----:B------:R-:W-:-:S04]  /*2660*/  UIADD3 UR4, UP0, UPT, UR4, 0x407, URZ ;  /* 0x0000040704047890 */ /* 0x000fc8000ff1e0ff */
[----:B------:R-:W-:Y:S02]  /*2670*/  ULOP3.LUT UR6, UR4, 0xfffffff8, URZ, 0xc0, !UPT ;  /* 0xfffffff804067892 */ /* 0x000fe4000f8ec0ff */
[----:B------:R-:W-:-:S04]  /*2680*/  UIADD3.X UR4, UPT, UPT, URZ, UR5, URZ, UP0, !UPT ;  /* 0x00000005ff047290 */ /* 0x000fc800087fe4ff */
[----:B------:R-:W-:Y:S02]  /*2690*/  MOV R12, UR6 ;  /* 0x00000006000c7c02 */ /* 0x000fe40008000f00 */
[----:B------:R-:W-:-:S03]  /*26a0*/  IMAD.U32 R13, RZ, RZ, UR4 ;  /* 0x00000004ff0d7e24 */ /* 0x000fc6000f8e00ff */
[----:B------:R-:W-:-:S06]  /*26b0*/  IMAD.WIDE R12, R5, 0x4, R12 ;  /* 0x00000004050c7825 */ /* 0x000fcc00078e020c */
[----:B------:R-:W2:Y:S01]  /*26c0*/  LD.E R13, desc[UR8][R12.64+0x800] ;  /* 0x000800080c0d7980 */ /* 0x000ea2000c101900 */
[----:B------:R-:W-:Y:S01]  /*26d0*/  BSSY.RECONVERGENT B2, `(.L_x_47) ;  /* 0x0000011000027945 */ /* 0x000fe20003800200 */
[----:B--2---:R-:W-:-:S13]  /*26e0*/  ISETP.GE.AND P0, PT, R0, R13, PT ;  /* 0x0000000d0000720c */ /* 0x004fda0003f06270 */
[----:B------:R-:W-:Y:S05]  /*26f0*/  @!P0 BRA `(.L_x_48) ;  /* 0x0000000000108947 */ /* 0x000fea0003800000 */
[----:B------:R-:W-:-:S04]  /*2700*/  ISETP.GE.U32.AND P0, PT, R16, R3, PT ;  /* 0x000000031000720c */ /* 0x000fc80003f06070 */
[----:B------:R-:W-:-:S13]  /*2710*/  ISETP.GE.AND.EX P0, PT, R17, R4, PT, P0 ;  /* 0x000000041100720c */ /* 0x000fda0003f06300 */
[----:B------:R-:W-:Y:S05]  /*2720*/  @!P0 BRA `(.L_x_49) ;  /* 0x0000000000208947 */ /* 0x000fea0003800000 */
[----:B------:R-:W-:Y:S05]  /*2730*/  BRA `(.L_x_50) ;  /* 0x0000000000287947 */ /* 0x000fea0003800000 */
.L_x_48:
[----:B0-----:R-:W-:Y:S02]  /*2740*/  IADD3 R7, P2, PT, R8, R16, RZ ;  /* 0x0000001008077210 */ /* 0x001fe40007f5e0ff */
[----:B------:R-:W-:Y:S02]  /*2750*/  ISETP.GE.U32.AND P0, PT, R16, R3, PT ;  /* 0x000000031000720c */ /* 0x000fe40003f06070 */
[----:B------:R-:W-:Y:S01]  /*2760*/  ISETP.GE.U32.AND P1, PT, R7, R10, PT ;  /* 0x0000000a0700720c */ /* 0x000fe20003f26070 */
[----:B------:R-:W-:Y:S01]  /*2770*/  IMAD.X R7, R9, 0x1, R17, P2 ;  /* 0x0000000109077824 */ /* 0x000fe200010e0611 */
[----:B------:R-:W-:-:S04]  /*2780*/  ISETP.GE.AND.EX P0, PT, R17, R4, PT, P0 ;  /* 0x000000041100720c */ /* 0x000fc80003f06300 */
[----:B------:R-:W-:-:S13]  /*2790*/  ISETP.GE.OR.EX P0, PT, R7, R11, P0, P1 ;  /* 0x0000000b0700720c */ /* 0x000fda0000706710 */
[----:B------:R-:W-:Y:S05]  /*27a0*/  @P0 BRA `(.L_x_50) ;  /* 0x00000000000c0947 */ /* 0x000fea0003800000 */
.L_x_49:
[----:B------:R-:W-:Y:S02]  /*27b0*/  IMAD.MOV.U32 R3, RZ, RZ, R16 ;  /* 0x000000ffff037224 */ /* 0x000fe400078e0010 */
[----:B------:R-:W-:Y:S02]  /*27c0*/  IMAD.MOV.U32 R4, RZ, RZ, R17 ;  /* 0x000000ffff047224 */ /* 0x000fe400078e0011 */
[----:B------:R-:W-:-:S07]  /*27d0*/  IMAD.MOV.U32 R2, RZ, RZ, R5 ;  /* 0x000000ffff027224 */ /* 0x000fce00078e0005 */
.L_x_50:
[----:B------:R-:W-:Y:S05]  /*27e0*/  BSYNC.RECONVERGENT B2 ;  /* 0x0000000000027941 */ /* 0x000fea0003800200 */
.L_x_47:
[----:B------:R-:W1:Y:S02]  /*27f0*/  LDCU UR4, c[0x0][0x360] ;  /* 0x00006c00ff0477ac */ /* 0x000e640008000800 */
[----:B-1----:R-:W-:-:S05]  /*2800*/  VIADD R5, R5, UR4 ;  /* 0x0000000405057c36 */ /* 0x002fca0008000000 */
[----:B------:R-:W-:-:S13]  /*2810*/  ISETP.GE.AND P0, PT, R5, R6, PT ;  /* 0x000000060500720c */ /* 0x000fda0003f06270 */
[----:B------:R-:W-:Y:S05]  /*2820*/  @!P0 BRA `(.L_x_51) ;  /* 0xffffffec00688947 */ /* 0x000fea000383ffff */
[----:B------:R-:W-:Y:S05]  /*2830*/  BSYNC.RECONVERGENT B1 ;  /* 0x0000000000017941 */ /* 0x000fea0003800200 */
.L_x_41:
[----:B------:R-:W-:Y:S05]  /*2840*/  BRA `(.L_x_39) ;  /* 0x0000000000807947 */ /* 0x000fea0003800000 */
.L_x_40:
[----:B------:R-:W1:Y:S01]  /*2850*/  S2R R13, SR_SWINHI ;  /* 0x00000000000d7919 */ /* 0x000e620000002f00 */
[----:B------:R-:W-:-:S05]  /*2860*/  VIADD R5, R5, 0x80 ;  /* 0x0000008005057836 */ /* 0x000fca0000000000 */
[----:B------:R-:W-:-:S04]  /*2870*/  LEA R6, R6, R5, 0x18 ;  /* 0x0000000506067211 */ /* 0x000fc800078ec0ff */
[----:B------:R-:W-:Y:S02]  /*2880*/  MOV R6, R6 ;  /* 0x0000000600067202 */ /* 0x000fe40000000f00 */
[----:B-1----:R-:W-:Y:S02]  /*2890*/  MOV R7, R13 ;  /* 0x0000000d00077202 */ /* 0x002fe40000000f00 */
[----:B------:R-:W-:-:S04]  /*28a0*/  IADD3 R5, P0, PT, R6, 0x407, RZ ;  /* 0x0000040706057810 */ /* 0x000fc80007f1e0ff */
[----:B------:R-:W-:Y:S02]  /*28b0*/  IADD3.X R7, PT, PT, RZ, R7, RZ, P0, !PT ;  /* 0x00000007ff077210 */ /* 0x000fe400007fe4ff */
[----:B------:R-:W-:-:S07]  /*28c0*/  LOP3.LUT R6, R5, 0xfffffff8, RZ, 0xc0, !PT ;  /* 0xfffffff805067812 */ /* 0x000fce00078ec0ff */
.L_x_56:
[----:B------:R-:W-:-:S06]  /*28d0*/  IMAD.WIDE R12, R22, 0x4, R6 ;  /* 0x00000004160c7825 */ /* 0x000fcc00078e0206 */
[----:B------:R-:W2:Y:S01]  /*28e0*/  LD.E R13, desc[UR8][R12.64+0x800] ;  /* 0x000800080c0d7980 */ /* 0x000ea2000c101900 */
[----:B------:R-:W-:Y:S01]  /*28f0*/  BSSY.RECONVERGENT B1, `(.L_x_52) ;  /* 0x0000011000017945 */ /* 0x000fe20003800200 */
[----:B--2---:R-:W-:-:S13]  /*2900*/  ISETP.GE.AND P0, PT, R0, R13, PT ;  /* 0x0000000d0000720c */ /* 0x004fda0003f06270 */
[----:B------:R-:W-:Y:S05]  /*2910*/  @P0 BRA `(.L_x_53) ;  /* 0x0000000000180947 */ /* 0x000fea0003800000 */
[----:B------:R-:W-:Y:S02]  /*2920*/  ISETP.NE.U32.AND P0, PT, R3, RZ, PT ;  /* 0x000000ff0300720c */ /* 0x000fe40003f05070 */
[----:B0-----:R-:W-:Y:S02]  /*2930*/  ISETP.LT.U32.AND P1, PT, R8, R10, PT ;  /* 0x0000000a0800720c */ /* 0x001fe40003f21070 */
[----:B------:R-:W-:Y:S02]  /*2940*/  ISETP.NE.AND.EX P0, PT, R4, RZ, PT, P0 ;  /* 0x000000ff0400720c */ /* 0x000fe40003f05300 */
[----:B------:R-:W-:-:S13]  /*2950*/  ISETP.LT.AND.EX P1, PT, R9, R11, PT, P1 ;  /* 0x0000000b0900720c */ /* 0x000fda0003f21310 */
[----:B------:R-:W-:Y:S05]  /*2960*/  @P0 BRA P1, `(.L_x_54) ;  /* 0x0000000000180947 */ /* 0x000fea0000800000 */
[----:B------:R-:W-:Y:S05]  /*2970*/  BRA `(.L_x_55) ;  /* 0x0000000000207947 */ /* 0x000fea0003800000 */
.L_x_53:
[----:B------:R-:W-:Y:S01]  /*2980*/  ISETP.NE.U32.AND P0, PT, R3, RZ, PT ;  /* 0x000000ff0300720c */ /* 0x000fe20003f05070 */
[----:B------:R-:W-:-:S03]  /*2990*/  IMAD.MOV.U32 R3, RZ, RZ, RZ ;  /* 0x000000ffff037224 */ /* 0x000fc600078e00ff */
[----:B------:R-:W-:Y:S01]  /*29a0*/  ISETP.NE.AND.EX P0, PT, R4, RZ, PT, P0 ;  /* 0x000000ff0400720c */ /* 0x000fe20003f05300 */
[----:B------:R-:W-:-:S12]  /*29b0*/  IMAD.MOV.U32 R4, RZ, RZ, RZ ;  /* 0x000000ffff047224 */ /* 0x000fd800078e00ff */
[----:B------:R-:W-:Y:S05]  /*29c0*/  @!P0 BRA `(.L_x_55) ;  /* 0x00000000000c8947 */ /* 0x000fea0003800000 */
.L_x_54:
[----:B------:R-:W-:Y:S02]  /*29d0*/  IMAD.MOV.U32 R3, RZ, RZ, RZ ;  /* 0x000000ffff037224 */ /* 0x000fe400078e00ff */
[----:B------:R-:W-:Y:S02]  /*29e0*/  IMAD.MOV.U32 R4, RZ, RZ, RZ ;  /* 0x000000ffff047224 */ /* 0x000fe400078e00ff */
[----:B------:R-:W-:-:S07]  /*29f0*/  IMAD.MOV.U32 R2, RZ, RZ, R22 ;  /* 0x000000ffff027224 */ /* 0x000fce00078e0016 */
.L_x_55:
[----:B------:R-:W-:Y:S05]  /*2a00*/  BSYNC.RECONVERGENT B1 ;  /* 0x0000000000017941 */ /* 0x000fea0003800200 */
.L_x_52:
[----:B------:R-:W1:Y:S02]  /*2a10*/  LDCU UR4, c[0x0][0x360] ;  /* 0x00006c00ff0477ac */ /* 0x000e640008000800 */
[----:B-1----:R-:W-:-:S05]  /*2a20*/  VIADD R22, R22, UR4 ;  /* 0x0000000416167c36 */ /* 0x002fca0008000000 */
[----:B------:R-:W-:-:S13]  /*2a30*/  ISETP.GE.AND P0, PT, R22, UR10, PT ;  /* 0x0000000a16007c0c */ /* 0x000fda000bf06270 */
[----:B------:R-:W-:Y:S05]  /*2a40*/  @!P0 BRA `(.L_x_56) ;  /* 0xfffffffc00a08947 */ /* 0x000fea000383ffff */
.L_x_39:
[----:B------:R-:W-:Y:S05]  /*2a50*/  BSYNC.RECONVERGENT B0 ;  /* 0x0000000000007941 */ /* 0x000fea0003800200 */
.L_x_38:
[----:B------:R-:W2:Y:S04]  /*2a60*/  SHFL.DOWN PT, R6, R3, 0x10, 0x1f ;  /* 0x0a001f0003067f89 */ /* 0x000ea800000e0000 */
[----:B------:R-:W3:Y:S04]  /*2a70*/  SHFL.DOWN PT, R5, R4, 0x10, 0x1f ;  /* 0x0a001f0004057f89 */ /* 0x000ee800000e0000 */
[----:B------:R-:W4:Y:S01]  /*2a80*/  SHFL.DOWN PT, R7, R2, 0x10, 0x1f ;  /* 0x0a001f0002077f89 */ /* 0x000f2200000e0000 */
[----:B------:R-:W5:Y:S01]  /*2a90*/  S2R R22, SR_TID.X ;  /* 0x0000000000167919 */ /* 0x000f620000002100 */
[----:B--2---:R-:W-:-:S04]  /*2aa0*/  ISETP.LT.U32.AND P0, PT, R6, R3, PT ;  /* 0x000000030600720c */ /* 0x004fc80003f01070 */
[----:B---3--:R-:W-:-:S04]  /*2ab0*/  ISETP.LT.AND.EX P0, PT, R5, R4, PT, P0 ;  /* 0x000000040500720c */ /* 0x008fc80003f01300 */
[CC--:B01----:R-:W-:Y:S02]  /*2ac0*/  SEL R10, R6.reuse, R3.reuse, P0 ;  /* 0x00000003060a7207 */ /* 0x0c3fe40000000000 */
[CC--:B------:R-:W-:Y:S02]  /*2ad0*/  SEL R13, R5.reuse, R4.reuse, P0 ;  /* 0x00000004050d7207 */ /* 0x0c0fe40000000000 */
[----:B------:R-:W-:Y:S01]  /*2ae0*/  ISETP.GE.U32.AND P0, PT, R6, R3, PT ;  /* 0x000000030600720c */ /* 0x000fe20003f06070 */
[----:B------:R-:W0:Y:S03]  /*2af0*/  SHFL.DOWN PT, R9, R10, 0x8, 0x1f ;  /* 0x09001f000a097f89 */ /* 0x000e2600000e0000 */
[----:B------:R-:W-:Y:S01]  /*2b00*/  ISETP.GE.AND.EX P0, PT, R5, R4, PT, P0 ;  /* 0x000000040500720c */ /* 0x000fe20003f06300 */
[----:B------:R-:W1:Y:S03]  /*2b10*/  SHFL.DOWN PT, R8, R13, 0x8, 0x1f ;  /* 0x09001f000d087f89 */ /* 0x000e6600000e0000 */
[----:B----4-:R-:W-:-:S02]  /*2b20*/  SEL R7, R7, R2, !P0 ;  /* 0x0000000207077207 */ /* 0x010fc40004000000 */
[----:B-----5:R-:W-:-:S03]  /*2b30*/  LOP3.LUT P2, RZ, R22, 0x1f, RZ, 0xc0, !PT ;  /* 0x0000001f16ff7812 */ /* 0x020fc6000784c0ff */
[----:B------:R-:W2:Y:S01]  /*2b40*/  SHFL.DOWN PT, R4, R7, 0x8, 0x1f ;  /* 0x09001f0007047f89 */ /* 0x000ea200000e0000 */
[----:B0-----:R-:W-:-:S04]  /*2b50*/  ISETP.LT.U32.AND P0, PT, R9, R10, PT ;  /* 0x0000000a0900720c */ /* 0x001fc80003f01070 */
[----:B-1----:R-:W-:-:S04]  /*2b60*/  ISETP.LT.AND.EX P0, PT, R8, R13, PT, P0 ;  /* 0x0000000d0800720c */ /* 0x002fc80003f01300 */
[CC--:B------:R-:W-:Y:S02]  /*2b70*/  SEL R6, R9.reuse, R10.reuse, P0 ;  /* 0x0000000a09067207 */ /* 0x0c0fe40000000000 */
[CC--:B------:R-:W-:Y:S02]  /*2b80*/  SEL R11, R8.reuse, R13.reuse, P0 ;  /* 0x0000000d080b7207 */ /* 0x0c0fe40000000000 */
[----:B------:R-:W-:Y:S01]  /*2b90*/  ISETP.GE.U32.AND P0, PT, R9, R10, PT ;  /* 0x0000000a0900720c */ /* 0x000fe20003f06070 */
[----:B------:R-:W0:Y:S03]  /*2ba0*/  SHFL.DOWN PT, R3, R6, 0x4, 0x1f ;  /* 0x08801f0006037f89 */ /* 0x000e2600000e0000 */
[----:B------:R-:W-:Y:S01]  /*2bb0*/  ISETP.GE.AND.EX P0, PT, R8, R13, PT, P0 ;  /* 0x0000000d0800720c */ /* 0x000fe20003f06300 */
[----:B------:R-:W1:Y:S03]  /*2bc0*/  SHFL.DOWN PT, R2, R11, 0x4, 0x1f ;  /* 0x08801f000b027f89 */ /* 0x000e6600000e0000 */
[----:B--2---:R-:W-:-:S05]  /*2bd0*/  SEL R4, R4, R7, !P0 ;  /* 0x0000000704047207 */ /* 0x004fca0004000000 */
[----:B------:R-:W2:Y:S01]  /*2be0*/  SHFL.DOWN PT, R5, R4, 0x4, 0x1f ;  /* 0x08801f0004057f89 */ /* 0x000ea200000e0000 */
[CC--:B0-----:R-:W-:Y:S02]  /*2bf0*/  ISETP.LT.U32.AND P1, PT, R3.reuse, R6.reuse, PT ;  /* 0x000000060300720c */ /* 0x0c1fe40003f21070 */
[CC--:B------:R-:W-:Y:S02]  /*2c00*/  ISETP.GE.U32.AND P0, PT, R3.reuse, R6.reuse, PT ;  /* 0x000000060300720c */ /* 0x0c0fe40003f06070 */
[CC--:B-1----:R-:W-:Y:S02]  /*2c10*/  ISETP.LT.AND.EX P1, PT, R2.reuse, R11.reuse, PT, P1 ;  /* 0x0000000b0200720c */ /* 0x0c2fe40003f21310 */
[CC--:B------:R-:W-:Y:S02]  /*2c20*/  ISETP.GE.AND.EX P0, PT, R2.reuse, R11.reuse, PT, P0 ;  /* 0x0000000b0200720c */ /* 0x0c0fe40003f06300 */
[----:B------:R-:W-:Y:S02]  /*2c30*/  SEL R8, R3, R6, P1 ;  /* 0x0000000603087207 */ /* 0x000fe40000800000 */
[----:B------:R-:W-:-:S02]  /*2c40*/  SEL R9, R2, R11, P1 ;  /* 0x0000000b02097207 */ /* 0x000fc40000800000 */
[----:B--2---:R-:W-:Y:S01]  /*2c50*/  SEL R5, R5, R4, !P0 ;  /* 0x0000000405057207 */ /* 0x004fe20004000000 */
[----:B------:R-:W0:Y:S04]  /*2c60*/  SHFL.DOWN PT, R3, R8, 0x2, 0x1f ;  /* 0x08401f0008037f89 */ /* 0x000e2800000e0000 */
[----:B------:R-:W1:Y:S04]  /*2c70*/  SHFL.DOWN PT, R2, R9, 0x2, 0x1f ;  /* 0x08401f0009027f89 */ /* 0x000e6800000e0000 */
[----:B------:R-:W2:Y:S01]  /*2c80*/  SHFL.DOWN PT, R4, R5, 0x2, 0x1f ;  /* 0x08401f0005047f89 */ /* 0x000ea200000e0000 */
[----:B0-----:R-:W-:-:S02]  /*2c90*/  ISETP.LT.U32.AND P1, PT, R3, R8, PT ;  /* 0x000000080300720c */ /* 0x001fc40003f21070 */
[CC--:B------:R-:W-:Y:S02]  /*2ca0*/  ISETP.GE.U32.AND P0, PT, R3.reuse, R8.reuse, PT ;  /* 0x000000080300720c */ /* 0x0c0fe40003f06070 */
[CC--:B-1----:R-:W-:Y:S02]  /*2cb0*/  ISETP.LT.AND.EX P1, PT, R2.reuse, R9.reuse, PT, P1 ;  /* 0x000000090200720c */ /* 0x0c2fe40003f21310 */
[CC--:B------:R-:W-:Y:S02]  /*2cc0*/  ISETP.GE.AND.EX P0, PT, R2.reuse, R9.reuse, PT, P0 ;  /* 0x000000090200720c */ /* 0x0c0fe40003f06300 */
[----:B------:R-:W-:Y:S02]  /*2cd0*/  SEL R6, R2, R9, P1 ;  /* 0x0000000902067207 */ /* 0x000fe40000800000 */
[----:B------:R-:W-:Y:S01]  /*2ce0*/  SEL R7, R3, R8, P1 ;  /* 0x0000000803077207 */ /* 0x000fe20000800000 */
[----:B------:R-:W-:Y:S01]  /*2cf0*/  IMAD.MOV.U32 R8, RZ, RZ, R22 ;  /* 0x000000ffff087224 */ /* 0x000fe200078e0016 */
[----:B--2---:R-:W-:Y:S01]  /*2d00*/  SEL R4, R4, R5, !P0 ;  /* 0x0000000504047207 */ /* 0x004fe20004000000 */
[----:B------:R0:W1:Y:S04]  /*2d10*/  SHFL.DOWN PT, R3, R6, 0x1, 0x1f ;  /* 0x08201f0006037f89 */ /* 0x00006800000e0000 */
[----:B------:R0:W2:Y:S04]  /*2d20*/  SHFL.DOWN PT, R2, R7, 0x1, 0x1f ;  /* 0x08201f0007027f89 */ /* 0x0000a800000e0000 */
[----:B------:R0:W3:Y:S01]  /*2d30*/  SHFL.DOWN PT, R5, R4, 0x1, 0x1f ;  /* 0x08201f0004057f89 */ /* 0x0000e200000e0000 */
[----:B------:R-:W-:Y:S05]  /*2d40*/  @P2 BRA.U `(.L_x_57) ;  /* 0x0000000100502947 */ /* 0x000fea0003800000 */
[CC--:B--2---:R-:W-:Y:S01]  /*2d50*/  ISETP.LT.U32.AND P1, PT, R2.reuse, R7.reuse, PT ;  /* 0x000000070200720c */ /* 0x0c4fe20003f21070 */
[----:B------:R-:W-:Y:S01]  /*2d60*/  BSSY.RECONVERGENT B0, `(.L_x_57) ;  /* 0x0000012000007945 */ /* 0x000fe20003800200 */
[CC--:B------:R-:W-:Y:S02]  /*2d70*/  ISETP.GE.U32.AND P0, PT, R2.reuse, R7.reuse, PT ;  /* 0x000000070200720c */ /* 0x0c0fe40003f06070 */
[CC--:B-1----:R-:W-:Y:S02]  /*2d80*/  ISETP.LT.AND.EX P1, PT, R3.reuse, R6.reuse, PT, P1 ;  /* 0x000000060300720c */ /* 0x0c2fe40003f21310 */
[CC--:B------:R-:W-:Y:S02]  /*2d90*/  ISETP.GE.AND.EX P0, PT, R3.reuse, R6.reuse, PT, P0 ;  /* 0x000000060300720c */ /* 0x0c0fe40003f06300 */
[----:B------:R-:W-:Y:S02]  /*2da0*/  SEL R2, R2, R7, P1 ;  /* 0x0000000702027207 */ /* 0x000fe40000800000 */
[----:B------:R-:W-:-:S02]  /*2db0*/  SEL R3, R3, R6, P1 ;  /* 0x0000000603037207 */ /* 0x000fc40000800000 */
[----:B0--3--:R-:W-:Y:S01]  /*2dc0*/  SEL R7, R5, R4, !P0 ;  /* 0x0000000405077207 */ /* 0x009fe20004000000 */
[----:B------:R-:W-:Y:S06]  /*2dd0*/  @P2 BRA `(.L_x_58) ;  /* 0x0000000000282947 */ /* 0x000fec0003800000 */
[----:B------:R-:W0:Y:S01]  /*2de0*/  S2UR UR6, SR_CgaCtaId ;  /* 0x00000000000679c3 */ /* 0x000e220000008800 */
[----:B------:R-:W-:Y:S02]  /*2df0*/  UMOV UR5, 0x400 ;  /* 0x0000040000057882 */ /* 0x000fe40000000000 */
[----:B------:R-:W-:Y:S02]  /*2e00*/  UIADD3 UR4, UPT, UPT, UR5, 0x10, URZ ;  /* 0x0000001005047890 */ /* 0x000fe4000fffe0ff */
[----:B------:R-:W-:Y:S02]  /*2e10*/  UIADD3 UR5, UPT, UPT, UR5, 0x50, URZ ;  /* 0x0000005005057890 */ /* 0x000fe4000fffe0ff */
[----:B0-----:R-:W-:Y:S02]  /*2e20*/  ULEA UR4, UR6, UR4, 0x18 ;  /* 0x0000000406047291 */ /* 0x001fe4000f8ec0ff */
[----:B------:R-:W-:-:S04]  /*2e30*/  ULEA UR5, UR6, UR5, 0x18 ;  /* 0x0000000506057291 */ /* 0x000fc8000f8ec0ff */
[C---:B------:R-:W-:Y:S02]  /*2e40*/  LEA.HI R5, R8.reuse, UR4, RZ, 0x1e ;  /* 0x0000000408057c11 */ /* 0x040fe4000f8ff0ff */
[----:B------:R-:W-:-:S03]  /*2e50*/  LEA.HI R4, R8, UR5, RZ, 0x1d ;  /* 0x0000000508047c11 */ /* 0x000fc6000f8fe8ff */
[----:B------:R0:W-:Y:S04]  /*2e60*/  STS.64 [R5], R2 ;  /* 0x0000000205007388 */ /* 0x0001e80000000a00 */
[----:B------:R0:W-:Y:S02]  /*2e70*/  STS [R4], R7 ;  /* 0x0000000704007388 */ /* 0x0001e40000000800 */
.L_x_58:
[----:B------:R-:W-:Y:S05]  /*2e80*/  BSYNC.RECONVERGENT B0 ;  /* 0x0000000000007941 */ /* 0x000fea0003800200 */
.L_x_57:
[----:B0-2---:R0:W5:Y:S01]  /*2e90*/  LDL R2, [R1] ;  /* 0x0000000001027983 */ /* 0x0051620000100800 */
[----:B------:R-:W-:Y:S01]  /*2ea0*/  BAR.SYNC.DEFER_BLOCKING 0x0 ;  /* 0x0000000000007b1d */ /* 0x000fe20000010000 */
[----:B------:R-:W-:Y:S02]  /*2eb0*/  ISETP.NE.AND P0, PT, R8, RZ, PT ;  /* 0x000000ff0800720c */ /* 0x000fe40003f05270 */
[----:B-1----:R-:W-:-:S03]  /*2ec0*/  MOV R3, R23 ;  /* 0x0000001700037202 */ /* 0x002fc60000000f00 */
[----:B------:R-:W1:Y:S01]  /*2ed0*/  LDCU UR12, c[0x0][0x360] ;  /* 0x00006c00ff0c77ac */ /* 0x000e620008000800 */
[----:B---3--:R0:W5:Y:S04]  /*2ee0*/  LDL R5, [R1+0x4] ;  /* 0x0000040001057983 */ /* 0x0081680000100800 */
[----:B------:R0:W5:Y:S01]  /*2ef0*/  LDL R4, [R1+0x8] ;  /* 0x0000080001047983 */ /* 0x0001620000100800 */
[----:B------:R-:W-:Y:S04]  /*2f00*/  BSSY.RECONVERGENT B0, `(.L_x_59) ;  /* 0x000005d000007945 */ /* 0x000fe80003800200 */
[----:B------:R-:W-:Y:S05]  /*2f10*/  @P0 BRA `(.L_x_60) ;  /* 0x00000004006c0947 */ /* 0x000fea0003800000 */
[----:B-1----:R-:W-:Y:S01]  /*2f20*/  UISETP.GE.U32.AND UP0, UPT, UR12, 0x20, UPT ;  /* 0x000000200c00788c */ /* 0x002fe2000bf06070 */
[----:B------:R-:W-:Y:S02]  /*2f30*/  IMAD.MOV.U32 R10, RZ, RZ, -0x1 ;  /* 0xffffffffff0a7424 */ /* 0x000fe400078e00ff */
[----:B------:R-:W-:Y:S02]  /*2f40*/  IMAD.MOV.U32 R13, RZ, RZ, -0x1 ;  /* 0xffffffffff0d7424 */ /* 0x000fe400078e00ff */
[----:B------:R-:W-:-:S04]  /*2f50*/  IMAD.MOV.U32 R7, RZ, RZ, 0x7fffffff ;  /* 0x7fffffffff077424 */ /* 0x000fc800078e00ff */
[----:B------:R-:W-:Y:S05]  /*2f60*/  BRA.U !UP0, `(.L_x_61) ;  /* 0x00000001085c7547 */ /* 0x000fea000b800000 */
[----:B------:R-:W1:Y:S01]  /*2f70*/  S2R R3, SR_CgaCtaId ;  /* 0x0000000000037919 */ /* 0x000e620000008800 */
[----:B------:R-:W-:Y:S01]  /*2f80*/  MOV R11, 0x400 ;  /* 0x00000400000b7802 */ /* 0x000fe20000000f00 */
[----:B-----5:R-:W-:Y:S02]  /*2f90*/  HFMA2 R4, -RZ, RZ, 0, 0 ;  /* 0x00000000ff047431 */ /* 0x020fe400000001ff */
[----:B------:R-:W-:Y:S01]  /*2fa0*/  IMAD.MOV.U32 R13, RZ, RZ, -0x1 ;  /* 0xffffffffff0d7424 */ /* 0x000fe200078e00ff */
[----:B------:R-:W-:Y:S01]  /*2fb0*/  USHF.R.U32.HI UR4, URZ, 0x5, UR12 ;  /* 0x00000005ff047899 */ /* 0x000fe2000801160c */
[----:B------:R-:W-:Y:S02]  /*2fc0*/  IMAD.MOV.U32 R7, RZ, RZ, 0x7fffffff ;  /* 0x7fffffffff077424 */ /* 0x000fe400078e00ff */
[----:B------:R-:W-:Y:S02]  /*2fd0*/  VIADD R2, R11, 0x10 ;  /* 0x000000100b027836 */ /* 0x000fe40000000000 */
[----:B------:R-:W-:-:S03]  /*2fe0*/  IMAD.MOV.U32 R10, RZ, RZ, -0x1 ;  /* 0xffffffffff0a7424 */ /* 0x000fc600078e00ff */
[----:B-1----:R-:W-:-:S07]  /*2ff0*/  LEA R9, R3, R2, 0x18 ;  /* 0x0000000203097211 */ /* 0x002fce00078ec0ff */
.L_x_62:
[----:B------:R-:W-:-:S06]  /*3000*/  IMAD R2, R4, 0x8, R9 ;  /* 0x0000000804027824 */ /* 0x000fcc00078e0209 */
[----:B------:R-:W1:Y:S02]  /*3010*/  LDS.64 R2, [R2] ;  /* 0x0000000002027984 */ /* 0x000e640000000a00 */
[----:B-1----:R-:W-:-:S04]  /*3020*/  ISETP.GE.U32.AND P0, PT, R2, R13, PT ;  /* 0x0000000d0200720c */ /* 0x002fc80003f06070 */
[----:B------:R-:W-:-:S13]  /*3030*/  ISETP.GE.AND.EX P0, PT, R3, R7, PT, P0 ;  /* 0x000000070300720c */ /* 0x000fda0003f06300 */
[----:B------:R-:W1:Y:S01]  /*3040*/  @!P0 S2R R6, SR_CgaCtaId ;  /* 0x0000000000068919 */ /* 0x000e620000008800 */
[----:B------:R-:W-:Y:S02]  /*3050*/  @!P0 VIADD R5, R11, 0x50 ;  /* 0x000000500b058836 */ /* 0x000fe40000000000 */
[----:B------:R-:W-:Y:S02]  /*3060*/  @!P0 IMAD.MOV.U32 R13, RZ, RZ, R2 ;  /* 0x000000ffff0d8224 */ /* 0x000fe400078e0002 */
[----:B------:R-:W-:Y:S01]  /*3070*/  @!P0 IMAD.MOV.U32 R7, RZ, RZ, R3 ;  /* 0x000000ffff078224 */ /* 0x000fe200078e0003 */
[----:B-1----:R-:W-:-:S05]  /*3080*/  @!P0 LEA R5, R6, R5, 0x18 ;  /* 0x0000000506058211 */ /* 0x002fca00078ec0ff */
[C---:B------:R-:W-:Y:S02]  /*3090*/  @!P0 IMAD R5, R4.reuse, 0x4, R5 ;  /* 0x0000000404058824 */ /* 0x040fe400078e0205 */
[----:B------:R-:W-:-:S03]  /*30a0*/  VIADD R4, R4, 0x1 ;  /* 0x0000000104047836 */ /* 0x000fc60000000000 */
[----:B--2---:R1:W2:Y:S02]  /*30b0*/  @!P0 LDS R10, [R5] ;  /* 0x00000000050a8984 */ /* 0x0042a40000000800 */
[----:B------:R-:W-:-:S13]  /*30c0*/  ISETP.NE.AND P1, PT, R4, UR4, PT ;  /* 0x0000000404007c0c */ /* 0x000fda000bf25270 */
[----:B-1----:R-:W-:Y:S05]  /*30d0*/  @P1 BRA `(.L_x_62) ;  /* 0xfffffffc00c81947 */ /* 0x002fea000383ffff */
.L_x_61:
[----:B------:R-:W3:Y:S04]  /*30e0*/  LDL R18, [R1] ;  /* 0x0000000001127983 */ /* 0x000ee80000100800 */
[----:B------:R-:W4:Y:S04]  /*30f0*/  LDL R17, [R1+0x4] ;  /* 0x0000040001117983 */ /* 0x000f280000100800 */
[----:B------:R-:W4:Y:S01]  /*3100*/  LDL R16, [R1+0x8] ;  /* 0x0000080001107983 */ /* 0x000f220000100800 */
[----:B------:R-:W-:Y:S01]  /*3110*/  MOV R6, 0x400 ;  /* 0x0000040000067802 */ /* 0x000fe20000000f00 */
[----:B------:R-:W-:Y:S01]  /*3120*/  IMAD.MOV.U32 R3, RZ, RZ, R23 ;  /* 0x000000ffff037224 */ /* 0x000fe200078e0017 */
[----:B--2---:R-:W-:Y:S01]  /*3130*/  ISETP.NE.AND P0, PT, R10, -0x1, PT ;  /* 0xffffffff0a00780c */ /* 0x004fe20003f05270 */
[----:B------:R-:W1:Y:S02]  /*3140*/  S2R R15, SR_CgaCtaId ;  /* 0x00000000000f7919 */ /* 0x000e640000008800 */
[----:B-1----:R-:W-:-:S05]  /*3150*/  LEA R9, R15, R6, 0x18 ;  /* 0x000000060f097211 */ /* 0x002fca00078ec0ff */
[----:B------:R2:W-:Y:S01]  /*3160*/  STS [R9+0x50], R10 ;  /* 0x0000500a09007388 */ /* 0x0005e20000000800 */
[----:B---3-5:R-:W-:Y:S01]  /*3170*/  MOV R2, R18 ;  /* 0x0000001200027202 */ /* 0x028fe20000000f00 */
[----:B----4-:R-:W-:Y:S02]  /*3180*/  IMAD.MOV.U32 R5, RZ, RZ, R17 ;  /* 0x000000ffff057224 */ /* 0x010fe400078e0011 */
[----:B------:R-:W-:Y:S01]  /*3190*/  IMAD.MOV.U32 R4, RZ, RZ, R16 ;  /* 0x000000ffff047224 */ /* 0x000fe200078e0010 */
[----:B--2---:R-:W-:Y:S06]  /*31a0*/  @!P0 BRA `(.L_x_60) ;  /* 0x0000000000c88947 */ /* 0x004fec0003800000 */
[----:B------:R-:W1:Y:S01]  /*31b0*/  LDS.64 R4, [R9] ;  /* 0x0000000009047984 */ /* 0x000e620000000a00 */
[----:B------:R-:W-:Y:S02]  /*31c0*/  VIADD R6, R6, 0x80 ;  /* 0x0000008006067836 */ /* 0x000fe40000000000 */
[----:B------:R-:W-:Y:S01]  /*31d0*/  IMAD.SHL.U32 R14, R23, 0x10, RZ ;  /* 0x00000010170e7824 */ /* 0x000fe200078e00ff */
[----:B------:R-:W2:Y:S01]  /*31e0*/  S2R R12, SR_SWINHI ;  /* 0x00000000000c7919 */ /* 0x000ea20000002f00 */
[----:B------:R-:W-:Y:S01]  /*31f0*/  VIADD R24, R24, 0x587c5 ;  /* 0x000587c518187836 */ /* 0x000fe20000000000 */
[----:B------:R-:W-:Y:S02]  /*3200*/  LEA R15, R15, R6, 0x18 ;  /* 0x000000060f0f7211 */ /* 0x000fe400078ec0ff */
[----:B------:R-:W-:-:S03]  /*3210*/  SHF.R.U32.HI R6, RZ, 0x2, R25 ;  /* 0x00000002ff067819 */ /* 0x000fc60000011619 */
[----:B------:R-:W-:Y:S01]  /*3220*/  IMAD.IADD R11, R15, 0x1, R10 ;  /* 0x000000010f0b7824 */ /* 0x000fe200078e020a */
[----:B------:R-:W-:-:S04]  /*3230*/  LOP3.LUT R6, R6, R25, RZ, 0x3c, !PT ;  /* 0x0000001906067212 */ /* 0x000fc800078e3cff */
[----:B------:R-:W3:Y:S01]  /*3240*/  LDS.U8 R2, [R11] ;  /* 0x000000000b027984 */ /* 0x000ee20000000000 */
[----:B------:R-:W-:-:S05]  /*3250*/  IMAD.SHL.U32 R3, R6, 0x2, RZ ;  /* 0x0000000206037824 */ /* 0x000fca00078e00ff */
[----:B------:R-:W-:-:S04]  /*3260*/  LOP3.LUT R3, R23, R14, R3, 0x96, !PT ;  /* 0x0000000e17037212 */ /* 0x000fc800078e9603 */
[----:B------:R-:W-:Y:S02]  /*3270*/  LOP3.LUT R3, R3, R6, RZ, 0x3c, !PT ;  /* 0x0000000603037212 */ /* 0x000fe400078e3cff */
[----:B-1----:R-:W-:Y:S02]  /*3280*/  IADD3 R6, P0, PT, R4, R13, RZ ;  /* 0x0000000d04067210 */ /* 0x002fe40007f1e0ff */
[----:B------:R-:W-:-:S03]  /*3290*/  IADD3 R13, PT, PT, R3, R24, RZ ;  /* 0x00000018030d7210 */ /* 0x000fc60007ffe0ff */
[----:B------:R-:W-:Y:S01]  /*32a0*/  IMAD.X R7, R5, 0x1, R7, P0 ;  /* 0x0000000105077824 */ /* 0x000fe200000e0607 */
[----:B------:R-:W-:Y:S02]  /*32b0*/  MOV R4, R15 ;  /* 0x0000000f00047202 */ /* 0x000fe40000000f00 */
[----:B--2---:R-:W-:Y:S01]  /*32c0*/  MOV R5, R12 ;  /* 0x0000000c00057202 */ /* 0x004fe20000000f00 */
[----:B------:R-:W-:Y:S01]  /*32d0*/  IMAD.HI.U32 R12, R13, -0x33333333, RZ ;  /* 0xcccccccd0d0c7827 */ /* 0x000fe200078e00ff */
[----:B------:R-:W-:Y:S01]  /*32e0*/  IADD3 R4, P0, PT, R4, 0x407, RZ ;  /* 0x0000040704047810 */ /* 0x000fe20007f1e0ff */
[----:B------:R-:W-:Y:S03]  /*32f0*/  STS.64 [R9], R6 ;  /* 0x0000000609007388 */ /* 0x000fe60000000a00 */
[----:B------:R-:W-:Y:S02]  /*3300*/  SHF.R.U32.HI R12, RZ, 0x4, R12 ;  /* 0x00000004ff0c7819 */ /* 0x000fe4000001160c */
[----:B------:R-:W-:Y:S01]  /*3310*/  LOP3.LUT R4, R4, 0xfffffff8, RZ, 0xc0, !PT ;  /* 0xfffffff804047812 */ /* 0x000fe200078ec0ff */
[----:B------:R-:W-:-:S02]  /*3320*/  IMAD.X R5, RZ, RZ, R5, P0 ;  /* 0x000000ffff057224 */ /* 0x000fc400000e0605 */
[----:B------:R-:W-:Y:S01]  /*3330*/  IMAD R13, R12, -0x14, R13 ;  /* 0xffffffec0c0d7824 */ /* 0x000fe200078e020d */
[----:B---3--:R-:W-:Y:S01]  /*3340*/  PRMT R12, R2, 0x8880, RZ ;  /* 0x00008880020c7816 */ /* 0x008fe200000000ff */
[----:B------:R-:W-:Y:S02]  /*3350*/  IMAD.MOV R14, RZ, RZ, -R2 ;  /* 0x000000ffff0e7224 */ /* 0x000fe400078e0a02 */
[----:B------:R-:W-:Y:S01]  /*3360*/  IMAD.WIDE R4, R10, 0x4, R4 ;  /* 0x000000040a047825 */ /* 0x000fe200078e0204 */
[----:B------:R-:W-:Y:S02]  /*3370*/  IADD3 R13, PT, PT, R0, 0xa, R13 ;  /* 0x0000000a000d7810 */ /* 0x000fe40007ffe00d */
[----:B------:R-:W-:Y:S01]  /*3380*/  PRMT R10, R14, 0x7710, RZ ;  /* 0x000077100e0a7816 */ /* 0x000fe200000000ff */
[----:B------:R-:W-:Y:S02]  /*3390*/  IMAD.MOV.U32 R2, RZ, RZ, R12 ;  /* 0x000000ffff027224 */ /* 0x000fe400078e000c */
[----:B------:R-:W-:-:S03]  /*33a0*/  IMAD.MOV.U32 R12, RZ, RZ, 0x1 ;  /* 0x00000001ff0c7424 */ /* 0x000fc600078e00ff */
[----:B------:R-:W-:Y:S04]  /*33b0*/  STS [R9+0x54], R2 ;  /* 0x0000540209007388 */ /* 0x000fe80000000800 */
[----:B------:R-:W-:Y:S04]  /*33c0*/  STS.U8 [R11], R10 ;  /* 0x0000000a0b007388 */ /* 0x000fe80000000000 */
[----:B------:R-:W-:Y:S04]  /*33d0*/  ST.E desc[UR8][R4.64+0x800], R13 ;  /* 0x0008000d04007985 */ /* 0x000fe8000c101908 */
[----:B------:R-:W1:Y:S02]  /*33e0*/  LDS.128 R4, [R9] ;  /* 0x0000000009047984 */ /* 0x000e640000000c00 */
[----:B-1----:R-:W-:-:S04]  /*33f0*/  ISETP.GE.U32.AND P0, PT, R4, R6, PT ;  /* 0x000000060400720c */ /* 0x002fc80003f06070 */
[----:B------:R-:W-:-:S13]  /*3400*/  ISETP.GE.AND.EX P0, PT, R5, R7, PT, P0 ;  /* 0x000000070500720c */ /* 0x000fda0003f06300 */
[----:B------:R-:W-:Y:S01]  /*3410*/  @!P0 PRMT R7, R12, 0x7610, R7 ;  /* 0x000076100c078816 */ /* 0x000fe20000000007 */
[----:B------:R1:W-:Y:S01]  /*3420*/  @!P0 STS.64 [R9+0x8], R4 ;  /* 0x0000080409008388 */ /* 0x0003e20000000a00 */
[--C-:B------:R-:W-:Y:S02]  /*3430*/  @!P0 IMAD.MOV.U32 R2, RZ, RZ, R23.reuse ;  /* 0x000000ffff028224 */ /* 0x100fe400078e0017 */
[--C-:B------:R-:W-:Y:S01]  /*3440*/  @!P0 IMAD.MOV.U32 R25, RZ, RZ, R16.reuse ;  /* 0x000000ffff198224 */ /* 0x100fe200078e0010 */
[----:B------:R2:W-:Y:S01]  /*3450*/  @!P0 STS.U8 [R9+0x70], R7 ;  /* 0x0000700709008388 */ /* 0x0005e20000000000 */
[----:B------:R-:W-:Y:S02]  /*3460*/  @P0 IMAD.MOV.U32 R2, RZ, RZ, R23 ;  /* 0x000000ffff020224 */ /* 0x000fe400078e0017 */
[----:B------:R-:W-:Y:S01]  /*3470*/  @P0 IMAD.MOV.U32 R25, RZ, RZ, R16 ;  /* 0x000000ffff190224 */ /* 0x000fe200078e0010 */
[----:B------:R2:W-:Y:S01]  /*3480*/  @P0 STS.U8 [R9+0x70], RZ ;  /* 0x000070ff09000388 */ /* 0x0005e20000000000 */
[--C-:B-1----:R-:W-:Y:S01]  /*3490*/  @!P0 IMAD.MOV.U32 R5, RZ, RZ, R18.reuse ;  /* 0x000000ffff058224 */ /* 0x102fe200078e0012 */
[----:B------:R-:W-:Y:S01]  /*34a0*/  @!P0 MOV R4, R17 ;  /* 0x0000001100048202 */ /* 0x000fe20000000f00 */
[----:B------:R-:W-:-:S02]  /*34b0*/  @P0 IMAD.MOV.U32 R5, RZ, RZ, R18 ;  /* 0x000000ffff050224 */ /* 0x000fc400078e0012 */
[----:B--2---:R-:W-:-:S07]  /*34c0*/  @P0 IMAD.MOV.U32 R4, RZ, RZ, R17 ;  /* 0x000000ffff040224 */ /* 0x004fce00078e0011 */
.L_x_60:
[----:B-1----:R-:W-:Y:S05]  /*34d0*/  BSYNC.RECONVERGENT B0 ;  /* 0x0000000000007941 */ /* 0x002fea0003800200 */
.L_x_59:
[----:B------:R-:W1:Y:S01]  /*34e0*/  S2R R10, SR_CgaCtaId ;  /* 0x00000000000a7919 */ /* 0x000e620000008800 */
[----:B------:R-:W-:Y:S01]  /*34f0*/  MOV R7, 0x400 ;  /* 0x0000040000077802 */ /* 0x000fe20000000f00 */
[----:B------:R-:W-:Y:S03]  /*3500*/  BAR.SYNC.DEFER_BLOCKING 0x0 ;  /* 0x0000000000007b1d */ /* 0x000fe60000010000 */
[----:B-1----:R-:W-:-:S05]  /*3510*/  LEA R6, R10, R7, 0x18 ;  /* 0x000000070a067211 */ /* 0x002fca00078ec0ff */
[----:B------:R-:W1:Y:S02]  /*3520*/  LDS R9, [R6+0x50] ;  /* 0x0000500006097984 */ /* 0x000e640000000800 */
[----:B-1----:R-:W-:-:S13]  /*3530*/  ISETP.NE.AND P0, PT, R9, -0x1, PT ;  /* 0xffffffff0900780c */ /* 0x002fda0003f05270 */
[----:B------:R-:W-:Y:S05]  /*3540*/  @!P0 BRA `(.L_x_37) ;  /* 0x0000000400108947 */ /* 0x000fea0003800000 */
[----:B------:R-:W1:Y:S01]  /*3550*/  LDS.U8 R6, [R6+0x70] ;  /* 0x0000700006067984 */ /* 0x000e620000000000 */
[----:B------:R-:W2:Y:S01]  /*3560*/  LDCU UR4, c[0x0][0x380] ;  /* 0x00007000ff0477ac */ /* 0x000ea20008000800 */
[----:B------:R-:W-:Y:S01]  /*3570*/  BSSY.RECONVERGENT B0, `(.L_x_63) ;  /* 0x000000f000007945 */ /* 0x000fe20003800200 */
[----:B------:R-:W3:Y:S01]  /*3580*/  LDCU UR13, c[0x0][0x380] ;  /* 0x00007000ff0d77ac */ /* 0x000ee20008000800 */
[C---:B--2---:R-:W-:Y:S02]  /*3590*/  ISETP.GE.AND P0, PT, R8.reuse, UR4, PT ;  /* 0x0000000408007c0c */ /* 0x044fe4000bf06270 */
[----:B------:R-:W-:Y:S02]  /*35a0*/  ISETP.GE.AND P1, PT, R8, UR4, PT ;  /* 0x0000000408007c0c */ /* 0x000fe4000bf26270 */
[----:B-1----:R-:W-:-:S13]  /*35b0*/  ISETP.EQ.OR P0, PT, R6, RZ, P0 ;  /* 0x000000ff0600720c */ /* 0x002fda0000702670 */
[----:B---3--:R-:W-:Y:S05]  /*35c0*/  @P0 BRA `(.L_x_64) ;  /* 0x0000000000240947 */ /* 0x008fea0003800000 */
[----:B------:R-:W-:Y:S02]  /*35d0*/  VIADD R7, R7, 0x80 ;  /* 0x0000008007077836 */ /* 0x000fe40000000000 */
[----:B------:R-:W-:-:S03]  /*35e0*/  IMAD.MOV.U32 R6, RZ, RZ, R8 ;  /* 0x000000ffff067224 */ /* 0x000fc600078e0008 */
[----:B------:R-:W-:-:S07]  /*35f0*/  LEA R11, R10, R7, 0x18 ;  /* 0x000000070a0b7211 */ /* 0x000fce00078ec0ff */
.L_x_65:
[----:B-1----:R-:W-:Y:S01]  /*3600*/  IADD3 R7, PT, PT, R11, R6, RZ ;  /* 0x000000060b077210 */ /* 0x002fe20007ffe0ff */
[----:B------:R-:W-:-:S04]  /*3610*/  VIADD R6, R6, UR12 ;  /* 0x0000000c06067c36 */ /* 0x000fc80008000000 */
[----:B------:R-:W1:Y:S01]  /*3620*/  LDS.U8 R10, [R7] ;  /* 0x00000000070a7984 */ /* 0x000e620000000000 */
[----:B------:R-:W-:-:S03]  /*3630*/  ISETP.GE.AND P0, PT, R6, UR4, PT ;  /* 0x0000000406007c0c */ /* 0x000fc6000bf06270 */
[----:B-1----:R1:W-:Y:S10]  /*3640*/  STS.U8 [R7+0x200], R10 ;  /* 0x0002000a07007388 */ /* 0x0023f40000000000 */
[----:B------:R-:W-:Y:S05]  /*3650*/  @!P0 BRA `(.L_x_65) ;  /* 0xfffffffc00e88947 */ /* 0x000fea000383ffff */
.L_x_64:
[----:B------:R-:W-:Y:S05]  /*3660*/  BSYNC.RECONVERGENT B0 ;  /* 0x0000000000007941 */ /* 0x000fea0003800200 */
.L_x_63:
[----:B------:R-:W-:Y:S04]  /*3670*/  BSSY.RECONVERGENT B0, `(.L_x_66) ;  /* 0x0000028000007945 */ /* 0x000fe80003800200 */
[----:B------:R-:W-:Y:S05]  /*3680*/  @P1 BRA `(.L_x_67) ;  /* 0x0000000000981947 */ /* 0x000fea0003800000 */
.L_x_70:
[----:B------:R-:W-:Y:S01]  /*3690*/  ISETP.GE.AND P0, PT, R8, 0x1, PT ;  /* 0x000000010800780c */ /* 0x000fe20003f06270 */
[----:B------:R-:W-:-:S12]  /*36a0*/  BSSY.RECONVERGENT B1, `(.L_x_68) ;  /* 0x0000021000017945 */ /* 0x000fd80003800200 */
[----:B--2---:R-:W-:Y:S05]  /*36b0*/  @!P0 BRA `(.L_x_69) ;  /* 0x00000000007c8947 */ /* 0x004fea0003800000 */
[----:B------:R-:W2:Y:S01]  /*36c0*/  S2UR UR7, SR_CgaCtaId ;  /* 0x00000000000779c3 */ /* 0x000ea20000008800 */
[----:B------:R-:W-:Y:S02]  /*36d0*/  UMOV UR6, 0x400 ;  /* 0x0000040000067882 */ /* 0x000fe40000000000 */
[----:B------:R-:W-:-:S05]  /*36e0*/  UIADD3 UR4, UPT, UPT, UR6, 0x80, URZ ;  /* 0x0000008006047890 */ /* 0x000fca000fffe0ff */
[----:B------:R-:W3:Y:S01]  /*36f0*/  S2UR UR11, SR_SWINHI ;  /* 0x00000000000b79c3 */ /* 0x000ee20000002f00 */
[----:B--2---:R-:W-:-:S07]  /*3700*/  ULEA UR10, UR7, UR4, 0x18 ;  /* 0x00000004070a7291 */ /* 0x004fce000f8ec0ff */
[----:B------:R-:W-:Y:S01]  /*3710*/  UMOV UR4, UR10 ;  /* 0x0000000a00047c82 */ /* 0x000fe20008000000 */
[----:B---3--:R-:W-:Y:S01]  /*3720*/  UMOV UR5, UR11 ;  /* 0x0000000b00057c82 */ /* 0x008fe20008000000 */
[----:B------:R-:W-:-:S04]  /*3730*/  UIADD3 UR4, UP0, UPT, UR4, 0x407, URZ ;  /* 0x0000040704047890 */ /* 0x000fc8000ff1e0ff */
[----:B------:R-:W-:Y:S02]  /*3740*/  ULOP3.LUT UR11, UR4, 0xfffffff8, URZ, 0xc0, !UPT ;  /* 0xfffffff8040b7892 */ /* 0x000fe4000f8ec0ff */
[----:B------:R-:W-:-:S04]  /*3750*/  UIADD3.X UR4, UPT, UPT, URZ, UR5, URZ, UP0, !UPT ;  /* 0x00000005ff047290 */ /* 0x000fc800087fe4ff */
[----:B------:R-:W-:Y:S02]  /*3760*/  IMAD.U32 R6, RZ, RZ, UR11 ;  /* 0x0000000bff067e24 */ /* 0x000fe4000f8e00ff */
[----:B-1----:R-:W-:Y:S02]  /*3770*/  IMAD.U32 R7, RZ, RZ, UR4 ;  /* 0x00000004ff077e24 */ /* 0x002fe4000f8e00ff */
[----:B------:R-:W-:-:S05]  /*3780*/  IMAD.WIDE.U32 R6, R8, 0x4, R6 ;  /* 0x0000000408067825 */ /* 0x000fca00078e0006 */
[----:B------:R-:W2:Y:S01]  /*3790*/  LD.E R12, desc[UR8][R6.64] ;  /* 0x00000008060c7980 */ /* 0x000ea2000c101900 */
[C---:B------:R-:W-:Y:S01]  /*37a0*/  ISETP.GE.AND P1, PT, R9.reuse, R8, PT ;  /* 0x000000080900720c */ /* 0x040fe20003f26270 */
[----:B------:R-:W-:Y:S01]  /*37b0*/  IMAD.IADD R14, R9, 0x1, R8 ;  /* 0x00000001090e7824 */ /* 0x000fe200078e0208 */
[----:B------:R-:W-:-:S04]  /*37c0*/  ULEA UR6, UR7, UR6, 0x18 ;  /* 0x0000000607067291 */ /* 0x000fc8000f8ec0ff */
[----:B------:R-:W-:-:S05]  /*37d0*/  ISETP.GE.AND P0, PT, R14, UR13, PT ;  /* 0x0000000d0e007c0c */ /* 0x000fca000bf06270 */
[----:B------:R-:W-:Y:S02]  /*37e0*/  LDS R13, [UR6+0x54] ;  /* 0x00005406ff0d7984 */ /* 0x000fe40008000800 */
[----:B------:R-:W-:Y:S01]  /*37f0*/  @P1 MOV R10, 0x400 ;  /* 0x00000400000a1802 */ /* 0x000fe20000000f00 */
[----:B------:R-:W1:Y:S04]  /*3800*/  @P1 S2R R11, SR_CgaCtaId ;  /* 0x00000000000b1919 */ /* 0x000e680000008800 */
[----:B------:R-:W-:-:S05]  /*3810*/  @P1 VIADD R10, R10, 0x80 ;  /* 0x000000800a0a1836 */ /* 0x000fca0000000000 */
[----:B-1----:R-:W-:Y:S01]  /*3820*/  @P1 LEA R11, R11, R10, 0x18 ;  /* 0x0000000a0b0b1211 */ /* 0x002fe200078ec0ff */
[----:B------:R-:W-:-:S03]  /*3830*/  IMAD.MOV.U32 R10, RZ, RZ, RZ ;  /* 0x000000ffff0a7224 */ /* 0x000fc600078e00ff */
[----:B------:R-:W-:-:S03]  /*3840*/  @P1 IADD3 R11, PT, PT, R11, R9, -R8 ;  /* 0x000000090b0b1210 */ /* 0x000fc60007ffe808 */
[----:B------:R-:W-:Y:S04]  /*3850*/  @!P0 LDS.S8 R10, [R14+UR10] ;  /* 0x0000000a0e0a8984 */ /* 0x000fe80008000200 */
[----:B------:R-:W1:Y:S02]  /*3860*/  @P1 LDS.S8 R11, [R11] ;  /* 0x000000000b0b1984 */ /* 0x000e640000000200 */
[----:B-1----:R-:W-:-:S04]  /*3870*/  @P1 IMAD.IADD R10, R10, 0x1, R11 ;  /* 0x000000010a0a1824 */ /* 0x002fc800078e020b */
[----:B------:R-:W-:-:S04]  /*3880*/  IMAD R13, R13, R10, RZ ;  /* 0x0000000a0d0d7224 */ /* 0x000fc800078e02ff */
[----:B--2---:R-:W-:-:S05]  /*3890*/  IMAD R13, R13, -0x2, R12 ;  /* 0xfffffffe0d0d7824 */ /* 0x004fca00078e020c */
[----:B------:R2:W-:Y:S02]  /*38a0*/  ST.E desc[UR8][R6.64], R13 ;  /* 0x0000000d06007985 */ /* 0x0005e4000c101908 */
.L_x_69:
[----:B------:R-:W-:Y:S05]  /*38b0*/  BSYNC.RECONVERGENT B1 ;  /* 0x0000000000017941 */ /* 0x000fea0003800200 */
.L_x_68:
[----:B------:R-:W-:-:S04]  /*38c0*/  IADD3 R8, PT, PT, R8, UR12, RZ ;  /* 0x0000000c08087c10 */ /* 0x000fc8000fffe0ff */
[----:B------:R-:W-:-:S13]  /*38d0*/  ISETP.GE.AND P0, PT, R8, UR13, PT ;  /* 0x0000000d08007c0c */ /* 0x000fda000bf06270 */
[----:B------:R-:W-:Y:S05]  /*38e0*/  @!P0 BRA `(.L_x_70) ;  /* 0xfffffffc00688947 */ /* 0x000fea000383ffff */
.L_x_67:
[----:B------:R-:W-:Y:S05]  /*38f0*/  BSYNC.RECONVERGENT B0 ;  /* 0x0000000000007941 */ /* 0x000fea0003800200 */
.L_x_66:
[----:B------:R-:W3:Y:S01]  /*3900*/  LDCU UR4, c[0x0][0x384] ;  /* 0x00007080ff0477ac */ /* 0x000ee20008000800 */
[----:B-----5:R4:W-:Y:S01]  /*3910*/  STL [R1+0x8], R4 ;  /* 0x0000080401007387 */ /* 0x0209e20000100800 */
[----:B------:R-:W-:Y:S02]  /*3920*/  VIADD R0, R0, 0x1 ;  /* 0x0000000100007836 */ /* 0x000fe40000000000 */
[----:B------:R-:W-:Y:S01]  /*3930*/  IMAD.MOV.U32 R23, RZ, RZ, R3 ;  /* 0x000000ffff177224 */ /* 0x000fe200078e0003 */
[----:B------:R4:W-:Y:S04]  /*3940*/  STL [R1+0x4], R5 ;  /* 0x0000040501007387 */ /* 0x0009e80000100800 */
[----:B------:R4:W-:Y:S01]  /*3950*/  STL [R1], R2 ;  /* 0x0000000201007387 */ /* 0x0009e20000100800 */
[----:B------:R-:W-:Y:S01]  /*3960*/  BAR.SYNC.DEFER_BLOCKING 0x0 ;  /* 0x0000000000007b1d */ /* 0x000fe20000010000 */
[----:B---3--:R-:W-:-:S13]  /*3970*/  ISETP.NE.AND P0, PT, R0, UR4, PT ;  /* 0x0000000400007c0c */ /* 0x008fda000bf05270 */
[----:B----4-:R-:W-:Y:S05]  /*3980*/  @P0 BRA `(.L_x_71) ;  /* 0xffffffd800c40947 */ /* 0x010fea000383ffff */
.L_x_37:
[----:B------:R-:W3:Y:S01]  /*3990*/  S2R R0, SR_TID.X ;  /* 0x0000000000007919 */ /* 0x000ee20000002100 */
[----:B------:R-:W3:Y:S01]  /*39a0*/  LDCU UR4, c[0x0][0x380] ;  /* 0x00007000ff0477ac */ /* 0x000ee20008000800 */
[----:B------:R-:W-:Y:S01]  /*39b0*/  BSSY.RECONVERGENT B0, `(.L_x_72) ;  /* 0x0000014000007945 */ /* 0x000fe20003800200 */
[C---:B---3--:R-:W-:Y:S02]  /*39c0*/  ISETP.GE.AND P0, PT, R0.reuse, UR4, PT ;  /* 0x0000000400007c0c */ /* 0x048fe4000bf06270 */
[----:B------:R-:W-:-:S11]  /*39d0*/  ISETP.NE.AND P1, PT, R0, RZ, PT ;  /* 0x000000ff0000720c */ /* 0x000fd60003f25270 */
[----:B------:R-:W-:Y:S05]  /*39e0*/  @P0 BRA `(.L_x_73) ;  /* 0x0000000000400947 */ /* 0x000fea0003800000 */
[----:B01----:R-:W0:Y:S01]  /*39f0*/  S2R R9, SR_CgaCtaId ;  /* 0x0000000000097919 */ /* 0x003e220000008800 */
[----:B--2---:R-:W1:Y:S01]  /*3a00*/  LDC R13, c[0x0][0x360] ;  /* 0x0000d800ff0d7b82 */ /* 0x004e620000000800 */
[----:B------:R-:W-:Y:S01]  /*3a10*/  MOV R8, 0x400 ;  /* 0x0000040000087802 */ /* 0x000fe20000000f00 */
[----:B------:R-:W2:Y:S04]  /*3a20*/  S2R R15, SR_CTAID.X ;  /* 0x00000000000f7919 */ /* 0x000ea80000002500 */
[----:B------:R-:W-:Y:S02]  /*3a30*/  VIADD R8, R8, 0x80 ;  /* 0x0000008008087836 */ /* 0x000fe40000000000 */
[----:B------:R-:W3:Y:S03]  /*3a40*/  LDC.64 R6, c[0x0][0x388] ;  /* 0x0000e200ff067b82 */ /* 0x000ee60000000a00 */
[----:B0-----:R-:W-:-:S07]  /*3a50*/  LEA R17, R9, R8, 0x18 ;  /* 0x0000000809117211 */ /* 0x001fce00078ec0ff */
.L_x_74:
[--C-:B------:R-:W-:Y:S02]  /*3a60*/  IMAD.IADD R10, R17, 0x1, R0.reuse ;  /* 0x00000001110a7824 */ /* 0x100fe400078e0200 */
[--C-:B--2-4-:R-:W-:Y:S02]  /*3a70*/  IMAD R9, R15, 0x200, R0.reuse ;  /* 0x000002000f097824 */ /* 0x114fe400078e0200 */
[----:B-1----:R-:W-:Y:S01]  /*3a80*/  IMAD.IADD R0, R13, 0x1, R0 ;  /* 0x000000010d007824 */ /* 0x002fe200078e0200 */
[----:B------:R-:W0:Y:S02]  /*3a90*/  LDS.U8 R11, [R10+0x200] ;  /* 0x000200000a0b7984 */ /* 0x000e240000000000 */
[----:B---3--:R-:W-:-:S04]  /*3aa0*/  IADD3 R8, P0, PT, R9, R6, RZ ;  /* 0x0000000609087210 */ /* 0x008fc80007f1e0ff */
[----:B------:R-:W-:Y:S02]  /*3ab0*/  LEA.HI.X.SX32 R9, R9, R7, 0x1, P0 ;  /* 0x0000000709097211 */ /* 0x000fe400000f0eff */
[----:B------:R-:W-:-:S03]  /*3ac0*/  ISETP.GE.AND P0, PT, R0, UR4, PT ;  /* 0x0000000400007c0c */ /* 0x000fc6000bf06270 */
[----:B0-----:R4:W-:Y:S10]  /*3ad0*/  STG.E.U8 desc[UR8][R8.64], R11 ;  /* 0x0000000b08007986 */ /* 0x0019f4000c101108 */
[----:B------:R-:W-:Y:S05]  /*3ae0*/  @!P0 BRA `(.L_x_74) ;  /* 0xfffffffc00dc8947 */ /* 0x000fea000383ffff */
.L_x_73:
[----:B------:R-:W-:Y:S05]  /*3af0*/  BSYNC.RECONVERGENT B0 ;  /* 0x0000000000007941 */ /* 0x000fea0003800200 */
.L_x_72:
[----:B------:R-:W-:Y:S05]  /*3b00*/  @P1 EXIT ;  /* 0x000000000000194d */ /* 0x000fea0003800000 */
[----:B------:R-:W3:Y:S01]  /*3b10*/  LDL.LU.64 R18, [R1+0x10] ;  /* 0x0000100001127983 */ /* 0x000ee20000300a00 */
[----:B-12---:R-:W1:Y:S03]  /*3b20*/  LDC.64 R6, c[0x0][0x390] ;  /* 0x0000e400ff067b82 */ /* 0x006e660000000a00 */
[----:B0---4-:R-:W2:Y:S04]  /*3b30*/  LDL.LU.64 R10, [R1+0x18] ;  /* 0x00001800010a7983 */ /* 0x011ea80000300a00 */
[----:B------:R-:W4:Y:S01]  /*3b40*/  LDL.LU R8, [R1+0xc] ;  /* 0x00000c0001087983 */ /* 0x000f220000300800 */
[----:B------:R-:W1:Y:S02]  /*3b50*/  S2R R9, SR_CTAID.X ;  /* 0x0000000000097919 */ /* 0x000e640000002500 */
[----:B-1----:R-:W-:-:S05]  /*3b60*/  IMAD.WIDE.U32 R6, R9, 0x30, R6 ;  /* 0x0000003009067825 */ /* 0x002fca00078e0006 */
[----:B-----5:R-:W-:Y:S04]  /*3b70*/  STG.E.64 desc[UR8][R6.64], R24 ;  /* 0x0000001806007986 */ /* 0x020fe8000c101b08 */
[----:B------:R-:W-:Y:S04]  /*3b80*/  STG.E.64 desc[UR8][R6.64+0x8], R4 ;  /* 0x0000080406007986 */ /* 0x000fe8000c101b08 */
[----:B------:R-:W-:Y:S04]  /*3b90*/  STG.E.64 desc[UR8][R6.64+0x10], R2 ;  /* 0x0000100206007986 */ /* 0x000fe8000c101b08 */
[----:B---3--:R-:W-:Y:S04]  /*3ba0*/  STG.E.64 desc[UR8][R6.64+0x18], R18 ;  /* 0x0000181206007986 */ /* 0x008fe8000c101b08 */
[----:B--2---:R-:W-:Y:S04]  /*3bb0*/  STG.E.64 desc[UR8][R6.64+0x28], R10 ;  /* 0x0000280a06007986 */ /* 0x004fe8000c101b08 */
[----:B----4-:R-:W-:Y:S01]  /*3bc0*/  STG.E desc[UR8][R6.64+0x20], R8 ;  /* 0x0000200806007986 */ /* 0x010fe2000c101908 */
[----:B------:R-:W-:Y:S05]  /*3bd0*/  EXIT ;  /* 0x000000000000794d */ /* 0x000fea0003800000 */
.L_x_75:
        /* <DEDUP_REMOVED lines=10> */
.L_x_109:


//--------------------- .text._Z13verify_kerneliPaPx --------------------------
	.section	.text._Z13verify_kerneliPaPx,"ax",@progbits
	.align	128
        .global         _Z13verify_kerneliPaPx
        .type           _Z13verify_kerneliPaPx,@function
        .size           _Z13verify_kerneliPaPx,(.L_x_110 - _Z13verify_kerneliPaPx)
        .other          _Z13verify_kerneliPaPx,@"STO_CUDA_ENTRY STV_DEFAULT"
_Z13verify_kerneliPaPx:
.text._Z13verify_kerneliPaPx:
[----:B------:R-:W-:Y:S01]  /*0000*/  LDC R1, c[0x0][0x37c] ;  /* 0x0000df00ff017b82 */ /* 0x000fe20000000800 */
[----:B------:R-:W0:Y:S01]  /*0010*/  S2R R2, SR_TID.X ;  /* 0x0000000000027919 */ /* 0x000e220000002100 */
[----:B------:R-:W1:Y:S01]  /*0020*/  LDCU UR8, c[0x0][0x380] ;  /* 0x00007000ff0877ac */ /* 0x000e620008000800 */
[----:B------:R-:W-:Y:S01]  /*0030*/  BSSY.RECONVERGENT B0, `(.L_x_76) ;  /* 0x000001b000007945 */ /* 0x000fe20003800200 */
[----:B------:R-:W2:Y:S01]  /*0040*/  LDCU.64 UR6, c[0x0][0x358] ;  /* 0x00006b00ff0677ac */ /* 0x000ea20008000a00 */
[----:B------:R-:W3:Y:S01]  /*0050*/  LDCU.64 UR4, c[0x0][0x388] ;  /* 0x00007100ff0477ac */ /* 0x000ee20008000a00 */
[C---:B0-----:R-:W-:Y:S02]  /*0060*/  ISETP.NE.AND P0, PT, R2.reuse, RZ, PT ;  /* 0x000000ff0200720c */ /* 0x041fe40003f05270 */
[----:B-1----:R-:W-:-:S11]  /*0070*/  ISETP.GE.AND P1, PT, R2, UR8, PT ;  /* 0x0000000802007c0c */ /* 0x002fd6000bf26270 */
[----:B------:R-:W0:Y:S01]  /*0080*/  @!P0 S2R R3, SR_CgaCtaId ;  /* 0x0000000000038919 */ /* 0x000e220000008800 */
[----:B------:R-:W-:-:S04]  /*0090*/  @!P0 MOV R0, 0x400 ;  /* 0x0000040000008802 */ /* 0x000fc80000000f00 */
[----:B0-----:R-:W-:Y:S02]  /*00a0*/  @!P0 LEA R10, R3, R0, 0x18 ;  /* 0x00000000030a8211 */ /* 0x001fe400078ec0ff */
[----:B------:R-:W0:Y:S01]  /*00b0*/  S2R R0, SR_CTAID.X ;  /* 0x0000000000007919 */ /* 0x000e220000002500 */
[----:B--23--:R-:W-:Y:S05]  /*00c0*/  @P1 BRA `(.L_x_77) ;  /* 0x0000000000441947 */ /* 0x00cfea0003800000 */
[----:B------:R-:W1:Y:S01]  /*00d0*/  S2R R4, SR_CgaCtaId ;  /* 0x0000000000047919 */ /* 0x000e620000008800 */
[----:B------:R-:W2:Y:S01]  /*00e0*/  LDC R9, c[0x0][0x360] ;  /* 0x0000d800ff097b82 */ /* 0x000ea20000000800 */
[----:B------:R-:W-:Y:S01]  /*00f0*/  MOV R3, 0x400 ;  /* 0x0000040000037802 */ /* 0x000fe20000000f00 */
[----:B------:R-:W-:-:S03]  /*0100*/  IMAD.MOV.U32 R6, RZ, RZ, R2 ;  /* 0x000000ffff067224 */ /* 0x000fc600078e0002 */
[----:B-1----:R-:W-:-:S07]  /*0110*/  LEA R3, R4, R3, 0x18 ;  /* 0x0000000304037211 */ /* 0x002fce00078ec0ff */
.L_x_78:
[----:B0-----:R-:W-:-:S05]  /*0120*/  IMAD R5, R0, 0x200, R6 ;  /* 0x0000020000057824 */ /* 0x001fca00078e0206 */
[----:B------:R-:W-:-:S04]  /*0130*/  IADD3 R4, P1, PT, R5, UR4, RZ ;  /* 0x0000000405047c10 */ /* 0x000fc8000ff3e0ff */
[----:B------:R-:W-:-:S05]  /*0140*/  LEA.HI.X.SX32 R5, R5, UR5, 0x1, P1 ;  /* 0x0000000505057c11 */ /* 0x000fca00088f0eff */
[----:B------:R-:W3:Y:S01]  /*0150*/  LDG.E.S8 R4, desc[UR6][R4.64] ;  /* 0x0000000604047981 */ /* 0x000ee2000c1e1300 */
[----:B------:R-:W-:Y:S02]  /*0160*/  IMAD.MOV.U32 R7, RZ, RZ, 0xffff ;  /* 0x0000ffffff077424 */ /* 0x000fe400078e00ff */
[--C-:B------:R-:W-:Y:S02]  /*0170*/  IMAD.IADD R8, R3, 0x1, R6.reuse ;  /* 0x0000000103087824 */ /* 0x100fe400078e0206 */
[----:B--2---:R-:W-:Y:S01]  /*0180*/  IMAD.IADD R6, R9, 0x1, R6 ;  /* 0x0000000109067824 */ /* 0x004fe200078e0206 */
[----:B---3--:R-:W-:-:S04]  /*0190*/  ISETP.GE.AND P1, PT, R4, 0x1, PT ;  /* 0x000000010400780c */ /* 0x008fc80003f26270 */
[----:B------:R-:W-:Y:S02]  /*01a0*/  SEL R7, R7, 0x1, !P1 ;  /* 0x0000000107077807 */ /* 0x000fe40004800000 */
[----:B------:R-:W-:-:S03]  /*01b0*/  ISETP.GE.AND P1, PT, R6, UR8, PT ;  /* 0x0000000806007c0c */ /* 0x000fc6000bf26270 */
[----:B------:R1:W-:Y:S10]  /*01c0*/  STS.U8 [R8], R7 ;  /* 0x0000000708007388 */ /* 0x0003f40000000000 */
[----:B-1----:R-:W-:Y:S05]  /*01d0*/  @!P1 BRA `(.L_x_78) ;  /* 0xfffffffc00d09947 */ /* 0x002fea000383ffff */
.L_x_77:
[----:B------:R-:W-:Y:S05]  /*01e0*/  BSYNC.RECONVERGENT B0 ;  /* 0x0000000000007941 */ /* 0x000fea0003800200 */
.L_x_76:
[----:B------:R-:W-:Y:S01]  /*01f0*/  VIADD R6, R2, 0x1 ;  /* 0x0000000102067836 */ /* 0x000fe20000000000 */
[----:B------:R1:W-:Y:S01]  /*0200*/  @!P0 STS.64 [R10+0x200], RZ ;  /* 0x000200ff0a008388 */ /* 0x0003e20000000a00 */
[----:B------:R-:W-:Y:S01]  /*0210*/  BSSY.RECONVERGENT B1, `(.L_x_79) ;  /* 0x000009f000017945 */ /* 0x000fe20003800200 */
[----:B------:R-:W-:Y:S01]  /*0220*/  IMAD.MOV.U32 R5, RZ, RZ, RZ ;  /* 0x000000ffff057224 */ /* 0x000fe200078e00ff */
[----:B------:R-:W-:Y:S01]  /*0230*/  BAR.SYNC.DEFER_BLOCKING 0x0 ;  /* 0x0000000000007b1d */ /* 0x000fe20000010000 */
[----:B------:R-:W-:Y:S01]  /*0240*/  ISETP.GE.AND P0, PT, R6, UR8, PT ;  /* 0x0000000806007c0c */ /* 0x000fe2000bf06270 */
[----:B------:R-:W-:-:S12]  /*0250*/  IMAD.MOV.U32 R3, RZ, RZ, RZ ;  /* 0x000000ffff037224 */ /* 0x000fd800078e00ff */
[----:B-1----:R-:W-:Y:S05]  /*0260*/  @P0 BRA `(.L_x_80) ;  /* 0x0000000800640947 */ /* 0x002fea0003800000 */
[----:B------:R-:W1:Y:S01]  /*0270*/  LDC R7, c[0x0][0x360] ;  /* 0x0000d800ff077b82 */ /* 0x000e620000000800 */
[----:B------:R-:W2:Y:S01]  /*0280*/  LDCU.U16 UR4, c[0x0][0x380] ;  /* 0x00007000ff0477ac */ /* 0x000ea20008000400 */
[----:B------:R-:W-:Y:S01]  /*0290*/  LOP3.LUT R11, RZ, R2, RZ, 0x33, !PT ;  /* 0x00000002ff0b7212 */ /* 0x000fe200078e33ff */
[----:B------:R-:W-:Y:S01]  /*02a0*/  IMAD.MOV.U32 R5, RZ, RZ, RZ ;  /* 0x000000ffff057224 */ /* 0x000fe200078e00ff */
[C---:B------:R-:W-:Y:S01]  /*02b0*/  LOP3.LUT R12, R2.reuse, 0x7, RZ, 0x3c, !PT ;  /* 0x00000007020c7812 */ /* 0x040fe200078e3cff */
[----:B------:R-:W-:Y:S01]  /*02c0*/  IMAD.MOV.U32 R3, RZ, RZ, RZ ;  /* 0x000000ffff037224 */ /* 0x000fe200078e00ff */
[----:B------:R-:W-:Y:S01]  /*02d0*/  LOP3.LUT R13, R2, 0x3, RZ, 0x3c, !PT ;  /* 0x00000003020d7812 */ /* 0x000fe200078e3cff */
[----:B------:R-:W-:Y:S01]  /*02e0*/  IMAD.MOV.U32 R8, RZ, RZ, RZ ;  /* 0x000000ffff087224 */ /* 0x000fe200078e00ff */
[----:B------:R-:W-:Y:S01]  /*02f0*/  PRMT R4, R4, 0x3340, R4 ;  /* 0x0000334004047816 */ /* 0x000fe20000000004 */
[----:B------:R-:W-:Y:S01]  /*0300*/  VIADD R11, R11, UR8 ;  /* 0x000000080b0b7c36 */ /* 0x000fe20008000000 */
[----:B------:R-:W-:-:S02]  /*0310*/  PRMT R9, RZ, 0x7610, R9 ;  /* 0x00007610ff097816 */ /* 0x000fc40000000009 */
[----:B------:R-:W-:Y:S01]  /*0320*/  PRMT R10, RZ, 0x7610, R10 ;  /* 0x00007610ff0a7816 */ /* 0x000fe2000000000a */
[----:B--2---:R-:W-:Y:S02]  /*0330*/  VIADD R12, R12, UR4 ;  /* 0x000000040c0c7c36 */ /* 0x004fe40008000000 */
[----:B------:R-:W-:-:S07]  /*0340*/  VIADD R13, R13, UR4 ;  /* 0x000000040d0d7c36 */ /* 0x000fce0008000000 */
.L_x_90:
[----:B------:R-:W2:Y:S01]  /*0350*/  LDC R15, c[0x0][0x380] ;  /* 0x0000e000ff0f7b82 */ /* 0x000ea20000000800 */
[----:B------:R-:W-:Y:S01]  /*0360*/  BSSY.RECONVERGENT B0, `(.L_x_81) ;  /* 0x0000080000007945 */ /* 0x000fe20003800200 */
[----:B------:R-:W-:Y:S01]  /*0370*/  IMAD.MOV.U32 R16, RZ, RZ, RZ ;  /* 0x000000ffff107224 */ /* 0x000fe200078e00ff */
[----:B--2---:R-:W-:-:S13]  /*0380*/  ISETP.GE.AND P0, PT, R6, R15, PT ;  /* 0x0000000f0600720c */ /* 0x004fda0003f06270 */
[----:B------:R-:W-:Y:S05]  /*0390*/  @P0 BRA `(.L_x_82) ;  /* 0x0000000400f00947 */ /* 0x000fea0003800000 */
[----:B-1----:R-:W-:Y:S01]  /*03a0*/  IMAD R14, R7, R8, R2 ;  /* 0x00000008070e7224 */ /* 0x002fe200078e0202 */
[----:B------:R-:W-:Y:S01]  /*03b0*/  BSSY.RECONVERGENT B2, `(.L_x_83) ;  /* 0x0000034000027945 */ /* 0x000fe20003800200 */
[----:B------:R-:W-:-:S03]  /*03c0*/  IMAD.MOV R16, RZ, RZ, -R7 ;  /* 0x000000ffff107224 */ /* 0x000fc600078e0a07 */
[----:B------:R-:W-:Y:S01]  /*03d0*/  IADD3 R14, PT, PT, -R14, -0x2, R15 ;  /* 0xfffffffe0e0e7810 */ /* 0x000fe20007ffe10f */
[----:B------:R-:W-:Y:S02]  /*03e0*/  IMAD R17, R8, R16, R11 ;  /* 0x0000001008117224 */ /* 0x000fe400078e020b */
[----:B------:R-:W-:Y:S01]  /*03f0*/  IMAD.MOV.U32 R16, RZ, RZ, RZ ;  /* 0x000000ffff107224 */ /* 0x000fe200078e00ff */
[----:B------:R-:W-:Y:S01]  /*0400*/  ISETP.GE.U32.AND P1, PT, R14, 0x7, PT ;  /* 0x000000070e00780c */ /* 0x000fe20003f26070 */
[----:B------:R-:W-:Y:S01]  /*0410*/  IMAD.MOV.U32 R14, RZ, RZ, RZ ;  /* 0x000000ffff0e7224 */ /* 0x000fe200078e00ff */
[----:B------:R-:W-:-:S11]  /*0420*/  LOP3.LUT P0, RZ, R17, 0x7, RZ, 0xc0, !PT ;  /* 0x0000000711ff7812 */ /* 0x000fd6000780c0ff */
[----:B------:R-:W-:Y:S05]  /*0430*/  @!P1 BRA `(.L_x_84) ;  /* 0x0000000000ac9947 */ /* 0x000fea0003800000 */
[----:B------:R-:W1:Y:S01]  /*0440*/  S2UR UR5, SR_CgaCtaId ;  /* 0x00000000000579c3 */ /* 0x000e620000008800 */
[----:B------:R-:W-:Y:S01]  /*0450*/  UMOV UR4, 0x400 ;  /* 0x0000040000047882 */ /* 0x000fe20000000000 */
[----:B------:R-:W-:Y:S01]  /*0460*/  LOP3.LUT R14, R17, 0xfffffff8, RZ, 0xc0, !PT ;  /* 0xfffffff8110e7812 */ /* 0x000fe200078ec0ff */
[----:B------:R-:W-:-:S04]  /*0470*/  IMAD.MOV.U32 R16, RZ, RZ, RZ ;  /* 0x000000ffff107224 */ /* 0x000fc800078e00ff */
[----:B------:R-:W-:Y:S01]  /*0480*/  IMAD.MOV R18, RZ, RZ, -R14 ;  /* 0x000000ffff127224 */ /* 0x000fe200078e0a0e */
[----:B-1----:R-:W-:-:S04]  /*0490*/  ULEA UR4, UR5, UR4, 0x18 ;  /* 0x0000000405047291 */ /* 0x002fc8000f8ec0ff */
[----:B------:R-:W-:-:S06]  /*04a0*/  UIADD3 UR4, UPT, UPT, UR4, 0x3, URZ ;  /* 0x0000000304047890 */ /* 0x000fcc000fffe0ff */
[----:B------:R-:W-:-:S07]  /*04b0*/  IMAD.U32 R17, RZ, RZ, UR4 ;  /* 0x00000004ff117e24 */ /* 0x000fce000f8e00ff */
.L_x_85:
[----:B------:R-:W-:Y:S01]  /*04c0*/  LDS.U8 R20, [R17] ;  /* 0x0000000011147984 */ /* 0x000fe20000000000 */
[----:B------:R-:W-:Y:S02]  /*04d0*/  IMAD.IADD R19, R17, 0x1, R6 ;  /* 0x0000000111137824 */ /* 0x000fe400078e0206 */
[----:B------:R-:W-:Y:S01]  /*04e0*/  VIADD R18, R18, 0x8 ;  /* 0x0000000812127836 */ /* 0x000fe20000000000 */
[----:B------:R-:W1:Y:S04]  /*04f0*/  LDS.U8 R21, [R17+-0x1] ;  /* 0xffffff0011157984 */ /* 0x000e680000000000 */
[----:B------:R-:W-:Y:S01]  /*0500*/  LDS.U8 R24, [R17+-0x2] ;  /* 0xfffffe0011187984 */ /* 0x000fe20000000000 */
[----:B------:R-:W-:-:S03]  /*0510*/  ISETP.NE.AND P1, PT, R18, RZ, PT ;  /* 0x000000ff1200720c */ /* 0x000fc60003f25270 */
[----:B------:R-:W2:Y:S04]  /*0520*/  LDS.U8 R27, [R17+-0x3] ;  /* 0xfffffd00111b7984 */ /* 0x000ea80000000000 */
[----:B------:R-:W-:Y:S04]  /*0530*/  LDS.U8 R23, [R19+-0x1] ;  /* 0xffffff0013177984 */ /* 0x000fe80000000000 */
[----:B------:R-:W-:Y:S04]  /*0540*/  LDS.U8 R22, [R19+-0x2] ;  /* 0xfffffe0013167984 */ /* 0x000fe80000000000 */
[----:B------:R-:W3:Y:S04]  /*0550*/  LDS.U8 R25, [R19+-0x3] ;  /* 0xfffffd0013197984 */ /* 0x000ee80000000000 */
[----:B------:R-:W-:Y:S01]  /*0560*/  LDS.U8 R26, [R17+0x2] ;  /* 0x00000200111a7984 */ /* 0x000fe20000000000 */
[----:B-1----:R-:W-:-:S03]  /*0570*/  PRMT R21, R21, 0x3340, R20 ;  /* 0x0000334015157816 */ /* 0x002fc60000000014 */
[----:B------:R-:W1:Y:S01]  /*0580*/  LDS.U8 R20, [R19] ;  /* 0x0000000013147984 */ /* 0x000e620000000000 */
[----:B--2---:R-:W-:-:S03]  /*0590*/  PRMT R24, R27, 0x3340, R24 ;  /* 0x000033401b187816 */ /* 0x004fc60000000018 */
[----:B------:R-:W-:Y:S01]  /*05a0*/  LDS.U8 R27, [R17+0x3] ;  /* 0x00000300111b7984 */ /* 0x000fe20000000000 */
[----:B------:R-:W-:-:S03]  /*05b0*/  PRMT R21, R24, 0x5410, R21 ;  /* 0x0000541018157816 */ /* 0x000fc60000000015 */
[----:B------:R-:W-:Y:S01]  /*05c0*/  LDS.U8 R24, [R19+0x3] ;  /* 0x0000030013187984 */ /* 0x000fe20000000000 */
[----:B---3--:R-:W-:-:S03]  /*05d0*/  PRMT R25, R25, 0x3340, R22 ;  /* 0x0000334019197816 */ /* 0x008fc60000000016 */
[----:B------:R-:W2:Y:S01]  /*05e0*/  LDS.U8 R22, [R17+0x4] ;  /* 0x0000040011167984 */ /* 0x000ea20000000000 */
[----:B-1----:R-:W-:-:S03]  /*05f0*/  PRMT R20, R23, 0x3340, R20 ;  /* 0x0000334017147816 */ /* 0x002fc60000000014 */
[----:B------:R-:W1:Y:S01]  /*0600*/  LDS.U8 R23, [R19+0x4] ;  /* 0x0000040013177984 */ /* 0x000e620000000000 */
[----:B------:R-:W-:-:S03]  /*0610*/  PRMT R20, R25, 0x5410, R20 ;  /* 0x0000541019147816 */ /* 0x000fc60000000014 */
[----:B------:R-:W-:Y:S02]  /*0620*/  LDS.U8 R25, [R19+0x1] ;  /* 0x0000010013197984 */ /* 0x000fe40000000000 */
[----:B------:R-:W-:Y:S01]  /*0630*/  IDP.4A.S8.S8 R16, R20, R21, R16 ;  /* 0x0000001514107226 */ /* 0x000fe20000000610 */
[----:B--2---:R-:W-:Y:S02]  /*0640*/  PRMT R22, R27, 0x3340, R22 ;  /* 0x000033401b167816 */ /* 0x004fe40000000016 */
[----:B------:R2:W3:Y:S02]  /*0650*/  LDS.U8 R27, [R17+0x1] ;  /* 0x00000100111b7984 */ /* 0x0004e40000000000 */
[----:B--2---:R-:W-:Y:S01]  /*0660*/  VIADD R17, R17, 0x8 ;  /* 0x0000000811117836 */ /* 0x004fe20000000000 */
[----:B-1----:R-:W-:Y:S02]  /*0670*/  PRMT R23, R24, 0x3340, R23 ;  /* 0x0000334018177816 */ /* 0x002fe40000000017 */
[----:B------:R-:W1:Y:S01]  /*0680*/  LDS.U8 R24, [R19+0x2] ;  /* 0x0000020013187984 */ /* 0x000e620000000000 */
[----:B---3--:R-:W-:-:S04]  /*0690*/  PRMT R27, R27, 0x3340, R26 ;  /* 0x000033401b1b7816 */ /* 0x008fc8000000001a */
[----:B------:R-:W-:Y:S02]  /*06a0*/  PRMT R22, R27, 0x5410, R22 ;  /* 0x000054101b167816 */ /* 0x000fe40000000016 */
[----:B-1----:R-:W-:-:S04]  /*06b0*/  PRMT R24, R25, 0x3340, R24 ;  /* 0x0000334019187816 */ /* 0x002fc80000000018 */
[----:B------:R-:W-:-:S05]  /*06c0*/  PRMT R23, R24, 0x5410, R23 ;  /* 0x0000541018177816 */ /* 0x000fca0000000017 */
[----:B------:R-:W-:Y:S01]  /*06d0*/  IDP.4A.S8.S8 R16, R23, R22, R16 ;  /* 0x0000001617107226 */ /* 0x000fe20000000610 */
[----:B------:R-:W-:Y:S06]  /*06e0*/  @P1 BRA `(.L_x_85) ;  /* 0xfffffffc00741947 */ /* 0x000fec000383ffff */
.L_x_84:
[----:B------:R-:W-:Y:S05]  /*06f0*/  BSYNC.RECONVERGENT B2 ;  /* 0x0000000000027941 */ /* 0x000fea0003800200 */
.L_x_83:
[----:B------:R-:W-:Y:S05]  /*0700*/  @!P0 BRA `(.L_x_82) ;  /* 0x0000000400148947 */ /* 0x000fea0003800000 */
[----:B------:R-:W-:Y:S01]  /*0710*/  PRMT R17, R7, 0x9910, RZ ;  /* 0x0000991007117816 */ /* 0x000fe200000000ff */
[----:B------:R-:W-:Y:S01]  /*0720*/  BSSY.RECONVERGENT B2, `(.L_x_86) ;  /* 0x0000020000027945 */ /* 0x000fe20003800200 */
[----:B------:R-:W-:-:S05]  /*0730*/  PRMT R18, R10, 0x9910, RZ ;  /* 0x000099100a127816 */ /* 0x000fca00000000ff */
[----:B------:R-:W-:-:S04]  /*0740*/  IMAD R18, R17, R18, RZ ;  /* 0x0000001211127224 */ /* 0x000fc800078e02ff */
[----:B------:R-:W-:-:S05]  /*0750*/  IMAD.MOV R18, RZ, RZ, -R18 ;  /* 0x000000ffff127224 */ /* 0x000fca00078e0a12 */
[----:B------:R-:W-:-:S05]  /*0760*/  PRMT R19, R18, 0x7710, RZ ;  /* 0x0000771012137816 */ /* 0x000fca00000000ff */
[----:B------:R-:W-:-:S05]  /*0770*/  IMAD.IADD R18, R12, 0x1, R19 ;  /* 0x000000010c127824 */ /* 0x000fca00078e0213 */
[----:B------:R-:W-:-:S04]  /*0780*/  LOP3.LUT R18, R18, 0x7, RZ, 0xc0, !PT ;  /* 0x0000000712127812 */ /* 0x000fc800078ec0ff */
[C---:B------:R-:W-:Y:S01]  /*0790*/  LOP3.LUT P1, RZ, R18.reuse, 0x3, RZ, 0xc0, !PT ;  /* 0x0000000312ff7812 */ /* 0x040fe2000782c0ff */
[----:B------:R-:W-:-:S05]  /*07a0*/  VIADD R19, R18, 0xffffffff ;  /* 0xffffffff12137836 */ /* 0x000fca0000000000 */
[----:B------:R-:W-:-:S13]  /*07b0*/  ISETP.GE.U32.AND P0, PT, R19, 0x3, PT ;  /* 0x000000031300780c */ /* 0x000fda0003f06070 */
[----:B------:R-:W-:Y:S05]  /*07c0*/  @!P0 BRA `(.L_x_87) ;  /* 0x0000000000548947 */ /* 0x000fea0003800000 */
[----:B------:R-:W1:Y:S01]  /*07d0*/  S2UR UR5, SR_CgaCtaId ;  /* 0x00000000000579c3 */ /* 0x000e620000008800 */
[----:B------:R-:W-:Y:S02]  /*07e0*/  UMOV UR4, 0x400 ;  /* 0x0000040000047882 */ /* 0x000fe40000000000 */
[----:B-1----:R-:W-:-:S06]  /*07f0*/  ULEA UR4, UR5, UR4, 0x18 ;  /* 0x0000000405047291 */ /* 0x002fcc000f8ec0ff */
[----:B------:R-:W-:-:S03]  /*0800*/  VIADD R19, R14, UR4 ;  /* 0x000000040e137c36 */ /* 0x000fc60008000000 */
[----:B------:R-:W-:Y:S01]  /*0810*/  LDS.U8 R22, [R14+UR4+0x3] ;  /* 0x000003040e167984 */ /* 0x000fe20008000000 */
[----:B------:R-:W-:-:S03]  /*0820*/  IMAD.IADD R19, R19, 0x1, R6 ;  /* 0x0000000113137824 */ /* 0x000fc600078e0206 */
[----:B------:R-:W1:Y:S04]  /*0830*/  LDS.U8 R25, [R14+UR4+0x2] ;  /* 0x000002040e197984 */ /* 0x000e680008000000 */
[----:B------:R-:W-:Y:S04]  /*0840*/  LDS.U8 R24, [R14+UR4+0x1] ;  /* 0x000001040e187984 */ /* 0x000fe80008000000 */
[----:B------:R-:W-:Y:S04]  /*0850*/  LDS.U8 R18, [R19+0x3] ;  /* 0x0000030013127984 */ /* 0x000fe80000000000 */
[----:B------:R-:W2:Y:S04]  /*0860*/  LDS.U8 R21, [R19+0x2] ;  /* 0x0000020013157984 */ /* 0x000ea80000000000 */
[----:B------:R3:W4:Y:S04]  /*0870*/  LDS.U8 R27, [R14+UR4] ;  /* 0x000000040e1b7984 */ /* 0x0007280008000000 */
[----:B------:R-:W-:Y:S04]  /*0880*/  LDS.U8 R20, [R19+0x1] ;  /* 0x0000010013147984 */ /* 0x000fe80000000000 */
[----:B------:R-:W5:Y:S01]  /*0890*/  LDS.U8 R23, [R19] ;  /* 0x0000000013177984 */ /* 0x000f620000000000 */
[----:B---3--:R-:W-:Y:S01]  /*08a0*/  VIADD R14, R14, 0x4 ;  /* 0x000000040e0e7836 */ /* 0x008fe20000000000 */
[----:B-1----:R-:W-:-:S02]  /*08b0*/  PRMT R22, R25, 0x3340, R22 ;  /* 0x0000334019167816 */ /* 0x002fc40000000016 */
[----:B--2---:R-:W-:Y:S02]  /*08c0*/  PRMT R18, R21, 0x3340, R18 ;  /* 0x0000334015127816 */ /* 0x004fe40000000012 */
[----:B----4-:R-:W-:-:S04]  /*08d0*/  PRMT R27, R27, 0x3340, R24 ;  /* 0x000033401b1b7816 */ /* 0x010fc80000000018 */
[----:B------:R-:W-:Y:S02]  /*08e0*/  PRMT R22, R27, 0x5410, R22 ;  /* 0x000054101b167816 */ /* 0x000fe40000000016 */
[----:B-----5:R-:W-:-:S04]  /*08f0*/  PRMT R23, R23, 0x3340, R20 ;  /* 0x0000334017177816 */ /* 0x020fc80000000014 */
[----:B------:R-:W-:-:S05]  /*0900*/  PRMT R23, R23, 0x5410, R18 ;  /* 0x0000541017177816 */ /* 0x000fca0000000012 */
[----:B------:R-:W-:-:S07]  /*0910*/  IDP.4A.S8.S8 R16, R23, R22, R16 ;  /* 0x0000001617107226 */ /* 0x000fce0000000610 */
.L_x_87:
[----:B------:R-:W-:Y:S05]  /*0920*/  BSYNC.RECONVERGENT B2 ;  /* 0x0000000000027941 */ /* 0x000fea0003800200 */
.L_x_86:
[----:B------:R-:W-:Y:S05]  /*0930*/  @!P1 BRA `(.L_x_82) ;  /* 0x0000000000889947 */ /* 0x000fea0003800000 */
[----:B------:R-:W-:Y:S01]  /*0940*/  PRMT R18, R9, 0x9910, RZ ;  /* 0x0000991009127816 */ /* 0x000fe200000000ff */
[----:B------:R-:W-:Y:S04]  /*0950*/  BSSY.RECONVERGENT B2, `(.L_x_88) ;  /* 0x000001b000027945 */ /* 0x000fe80003800200 */
[----:B------:R-:W-:-:S04]  /*0960*/  IMAD R17, R17, R18, RZ ;  /* 0x0000001211117224 */ /* 0x000fc800078e02ff */
[----:B------:R-:W-:-:S05]  /*0970*/  IMAD.MOV R17, RZ, RZ, -R17 ;  /* 0x000000ffff117224 */ /* 0x000fca00078e0a11 */
[----:B------:R-:W-:-:S05]  /*0980*/  PRMT R18, R17, 0x7710, RZ ;  /* 0x0000771011127816 */ /* 0x000fca00000000ff */
[----:B------:R-:W-:-:S05]  /*0990*/  IMAD.IADD R18, R13, 0x1, R18 ;  /* 0x000000010d127824 */ /* 0x000fca00078e0212 */
[----:B------:R-:W-:-:S04]  /*09a0*/  LOP3.LUT R17, R18, 0x1, RZ, 0xc0, !PT ;  /* 0x0000000112117812 */ /* 0x000fc800078ec0ff */
[----:B------:R-:W-:Y:S02]  /*09b0*/  ISETP.NE.U32.AND P1, PT, R17, 0x1, PT ;  /* 0x000000011100780c */ /* 0x000fe40003f25070 */
[----:B------:R-:W-:-:S04]  /*09c0*/  LOP3.LUT R17, R18, 0x3, RZ, 0xc0, !PT ;  /* 0x0000000312117812 */ /* 0x000fc800078ec0ff */
[----:B------:R-:W-:-:S07]  /*09d0*/  ISETP.NE.AND P0, PT, R17, 0x1, PT ;  /* 0x000000011100780c */ /* 0x000fce0003f05270 */
[----:B------:R-:W1:Y:S01]  /*09e0*/  @!P1 S2R R20, SR_CgaCtaId ;  /* 0x0000000000149919 */ /* 0x000e620000008800 */
[----:B------:R-:W-:-:S04]  /*09f0*/  @!P1 MOV R17, 0x400 ;  /* 0x0000040000119802 */ /* 0x000fc80000000f00 */
[----:B-1----:R-:W-:Y:S01]  /*0a00*/  @!P1 LEA R21, R20, R17, 0x18 ;  /* 0x0000001114159211 */ /* 0x002fe200078ec0ff */
[----:B------:R-:W-:Y:S06]  /*0a10*/  @!P0 BRA `(.L_x_89) ;  /* 0x0000000000388947 */ /* 0x000fec0003800000 */
[----:B------:R-:W1:Y:S01]  /*0a20*/  S2UR UR5, SR_CgaCtaId ;  /* 0x00000000000579c3 */ /* 0x000e620000008800 */
[----:B------:R-:W-:Y:S02]  /*0a30*/  UMOV UR4, 0x400 ;  /* 0x0000040000047882 */ /* 0x000fe40000000000 */
[----:B-1----:R-:W-:-:S06]  /*0a40*/  ULEA UR4, UR5, UR4, 0x18 ;  /* 0x0000000405047291 */ /* 0x002fcc000f8ec0ff */
[----:B------:R-:W-:-:S03]  /*0a50*/  VIADD R17, R14, UR4 ;  /* 0x000000040e117c36 */ /* 0x000fc60008000000 */
[----:B------:R-:W-:Y:S01]  /*0a60*/  LDS.U8 R19, [R14+UR4+0x1] ;  /* 0x000001040e137984 */ /* 0x000fe20008000000 */
[----:B------:R-:W-:-:S03]  /*0a70*/  IMAD.IADD R20, R17, 0x1, R6 ;  /* 0x0000000111147824 */ /* 0x000fc600078e0206 */
[----:B------:R1:W2:Y:S04]  /*0a80*/  LDS.U8 R22, [R14+UR4] ;  /* 0x000000040e167984 */ /* 0x0002a80008000000 */
[----:B------:R-:W-:Y:S04]  /*0a90*/  LDS.S8 R17, [R20] ;  /* 0x0000000014117984 */ /* 0x000fe80000000200 */
[----:B------:R-:W3:Y:S01]  /*0aa0*/  LDS.S8 R18, [R20+0x1] ;  /* 0x0000010014127984 */ /* 0x000ee20000000200 */
[----:B-1----:R-:W-:Y:S01]  /*0ab0*/  VIADD R14, R14, 0x2 ;  /* 0x000000020e0e7836 */ /* 0x002fe20000000000 */
[----:B--2---:R-:W-:-:S04]  /*0ac0*/  PRMT R19, R22, 0x3340, R19 ;  /* 0x0000334016137816 */ /* 0x004fc80000000013 */
[----:B------:R-:W-:Y:S02]  /*0ad0*/  PRMT R19, R19, 0x5410, R4 ;  /* 0x0000541013137816 */ /* 0x000fe40000000004 */
[----:B---3--:R-:W-:-:S05]  /*0ae0*/  PRMT R17, R17, 0x5410, R18 ;  /* 0x0000541011117816 */ /* 0x008fca0000000012 */
[----:B------:R-:W-:-:S07]  /*0af0*/  IDP.2A.LO.S16.S8 R16, R17, R19, R16 ;  /* 0x0000001311107226 */ /* 0x000fce0000001610 */
.L_x_89:
[----:B------:R-:W-:Y:S05]  /*0b00*/  BSYNC.RECONVERGENT B2 ;  /* 0x0000000000027941 */ /* 0x000fea0003800200 */
.L_x_88:
[----:B------:R-:W-:-:S04]  /*0b10*/  @!P1 IMAD.IADD R17, R21, 0x1, R14 ;  /* 0x0000000115119824 */ /* 0x000fc800078e020e */
[----:B------:R-:W-:Y:S02]  /*0b20*/  @!P1 IMAD.IADD R14, R17, 0x1, R6 ;  /* 0x00000001110e9824 */ /* 0x000fe400078e0206 */
[----:B------:R-:W-:Y:S04]  /*0b30*/  @!P1 LDS.S8 R17, [R17] ;  /* 0x0000000011119984 */ /* 0x000fe80000000200 */
[----:B------:R-:W1:Y:S02]  /*0b40*/  @!P1 LDS.S8 R14, [R14] ;  /* 0x000000000e0e9984 */ /* 0x000e640000000200 */
[----:B-1----:R-:W-:-:S07]  /*0b50*/  @!P1 IMAD R16, R17, R14, R16 ;  /* 0x0000000e11109224 */ /* 0x002fce00078e0210 */
.L_x_82:
[----:B------:R-:W-:Y:S05]  /*0b60*/  BSYNC.RECONVERGENT B0 ;  /* 0x0000000000007941 */ /* 0x000fea0003800200 */
.L_x_81:
[----:B-1----:R-:W-:Y:S02]  /*0b70*/  IMAD.IADD R6, R7, 0x1, R6 ;  /* 0x0000000107067824 */ /* 0x002fe400078e0206 */
[----:B------:R-:W-:Y:S02]  /*0b80*/  IMAD R16, R16, R16, RZ ;  /* 0x0000001010107224 */ /* 0x000fe400078e02ff */
[----:B------:R-:W-:Y:S01]  /*0b90*/  VIADD R10, R10, 0x1 ;  /* 0x000000010a0a7836 */ /* 0x000fe20000000000 */
[----:B------:R-:W-:Y:S01]  /*0ba0*/  ISETP.GE.AND P0, PT, R6, R15, PT ;  /* 0x0000000f0600720c */ /* 0x000fe20003f06270 */
[----:B------:R-:W-:Y:S01]  /*0bb0*/  VIADD R9, R9, 0x1 ;  /* 0x0000000109097836 */ /* 0x000fe20000000000 */
[----:B------:R-:W-:Y:S01]  /*0bc0*/  IADD3 R5, P1, PT, R16, R5, RZ ;  /* 0x0000000510057210 */ /* 0x000fe20007f3e0ff */
[----:B------:R-:W-:-:S04]  /*0bd0*/  VIADD R8, R8, 0x1 ;  /* 0x0000000108087836 */ /* 0x000fc80000000000 */
[----:B------:R-:W-:-:S06]  /*0be0*/  IMAD.X R3, RZ, RZ, R3, P1 ;  /* 0x000000ffff037224 */ /* 0x000fcc00008e0603 */
[----:B------:R-:W-:Y:S05]  /*0bf0*/  @!P0 BRA `(.L_x_90) ;  /* 0xfffffff400d48947 */ /* 0x000fea000383ffff */
.L_x_80:
[----:B------:R-:W-:Y:S05]  /*0c00*/  BSYNC.RECONVERGENT B1 ;  /* 0x0000000000017941 */ /* 0x000fea0003800200 */
.L_x_79:
[----:B------:R-:W1:Y:S01]  /*0c10*/  S2UR UR8, SR_CgaCtaId ;  /* 0x00000000000879c3 */ /* 0x000e620000008800 */
[----:B------:R-:W-:Y:S01]  /*0c20*/  UMOV UR5, 0x400 ;  /* 0x0000040000057882 */ /* 0x000fe20000000000 */
[----:B------:R-:W-:Y:S01]  /*0c30*/  BSSY.RECONVERGENT B0, `(.L_x_91) ;  /* 0x000000a000007945 */ /* 0x000fe20003800200 */
[----:B------:R-:W-:Y:S01]  /*0c40*/  UIADD3 UR4, UPT, UPT, UR5, 0x200, URZ ;  /* 0x0000020005047890 */ /* 0x000fe2000fffe0ff */
[----:B------:R-:W-:-:S03]  /*0c50*/  ISETP.NE.AND P0, PT, R2, RZ, PT ;  /* 0x000000ff0200720c */ /* 0x000fc60003f05270 */
[----:B-1----:R-:W-:-:S12]  /*0c60*/  ULEA UR4, UR8, UR4, 0x18 ;  /* 0x0000000408047291 */ /* 0x002fd8000f8ec0ff */
.L_x_92:
[----:B------:R-:W1:Y:S01]  /*0c70*/  LDS.64 R8, [UR4] ;  /* 0x00000004ff087984 */ /* 0x000e620008000a00 */
[----:B------:R-:W-:Y:S01]  /*0c80*/  IMAD.U32 R7, RZ, RZ, UR4 ;  /* 0x00000004ff077e24 */ /* 0x000fe2000f8e00ff */
[----:B-1----:R-:W-:-:S05]  /*0c90*/  IADD3 R10, P1, PT, R8, R5, RZ ;  /* 0x00000005080a7210 */ /* 0x002fca0007f3e0ff */
[----:B------:R-:W-:-:S07]  /*0ca0*/  IMAD.X R11, R9, 0x1, R3, P1 ;  /* 0x00000001090b7824 */ /* 0x000fce00008e0603 */
[----:B------:R-:W1:Y:S02]  /*0cb0*/  ATOMS.CAST.SPIN.64 P1, [R7], R8, R10 ;  /* 0x000000080700758d */ /* 0x000e64000182040a */
[----:B-1----:R-:W-:Y:S05]  /*0cc0*/  @!P1 BRA `(.L_x_92) ;  /* 0xfffffffc00e89947 */ /* 0x002fea000383ffff */
[----:B------:R-:W-:Y:S05]  /*0cd0*/  BSYNC.RECONVERGENT B0 ;  /* 0x0000000000007941 */ /* 0x000fea0003800200 */
.L_x_91:
[----:B------:R-:W-:Y:S06]  /*0ce0*/  BAR.SYNC.DEFER_BLOCKING 0x0 ;  /* 0x0000000000007b1d */ /* 0x000fec0000010000 */
[----:B------:R-:W-:Y:S05]  /*0cf0*/  @P0 EXIT ;  /* 0x000000000000094d */ /* 0x000fea0003800000 */
[----:B------:R-:W-:Y:S01]  /*0d00*/  ULEA UR4, UR8, UR5, 0x18 ;  /* 0x0000000508047291 */ /* 0x000fe2000f8ec0ff */
[----:B------:R-:W0:Y:S08]  /*0d10*/  LDC.64 R4, c[0x0][0x390] ;  /* 0x0000e400ff047b82 */ /* 0x000e300000000a00 */
[----:B------:R-:W1:Y:S01]  /*0d20*/  LDS.64 R2, [UR4+0x200] ;  /* 0x00020004ff027984 */ /* 0x000e620008000a00 */
[----:B0-----:R-:W-:-:S05]  /*0d30*/  IMAD.WIDE.U32 R4, R0, 0x8, R4 ;  /* 0x0000000800047825 */ /* 0x001fca00078e0004 */
[----:B-1----:R-:W-:Y:S01]  /*0d40*/  STG.E.64 desc[UR6][R4.64], R2 ;  /* 0x0000000204007986 */ /* 0x002fe2000c101b06 */
[----:B------:R-:W-:Y:S05]  /*0d50*/  EXIT ;  /* 0x000000000000794d */ /* 0x000fea0003800000 */
.L_x_93:
        /* <DEDUP_REMOVED lines=10> */
.L_x_110:


//--------------------- .text._Z11init_kerneliiPaP17curandStateXORWOWm --------------------------
	.section	.text._Z11init_kerneliiPaP17curandStateXORWOWm,"ax",@progbits
	.align	128
        .global         _Z11init_kerneliiPaP17curandStateXORWOWm
        .type           _Z11init_kerneliiPaP17curandStateXORWOWm,@function
        .size           _Z11init_kerneliiPaP17curandStateXORWOWm,(.L_x_111 - _Z11init_kerneliiPaP17curandStateXORWOWm)
        .other          _Z11init_kerneliiPaP17curandStateXORWOWm,@"STO_CUDA_ENTRY STV_DEFAULT"
_Z11init_kerneliiPaP17curandStateXORWOWm:
.text._Z11init_kerneliiPaP17curandStateXORWOWm:
[----:B------:R-:W-:Y:S01]  /*0000*/  LDC R1, c[0x0][0x37c] ;  /* 0x0000df00ff017b82 */ /* 0x000fe20000000800 */
[----:B------:R-:W0:Y:S07]  /*0010*/  S2R R3, SR_TID.X ;  /* 0x0000000000037919 */ /* 0x000e2e0000002100 */
[----:B------:R-:W0:Y:S01]  /*0020*/  S2UR UR4, SR_CTAID.X ;  /* 0x00000000000479c3 */ /* 0x000e220000002500 */
[----:B------:R-:W1:Y:S07]  /*0030*/  LDCU UR5, c[0x0][0x384] ;  /* 0x00007080ff0577ac */ /* 0x000e6e0008000800 */
[----:B------:R-:W0:Y:S02]  /*0040*/  LDC R0, c[0x0][0x360] ;  /* 0x0000d800ff007b82 */ /* 0x000e240000000800 */
[----:B0-----:R-:W-:-:S05]  /*0050*/  IMAD R0, R0, UR4, R3 ;  /* 0x0000000400007c24 */ /* 0x001fca000f8e0203 */
[----:B-1----:R-:W-:-:S13]  /*0060*/  ISETP.GE.AND P0, PT, R0, UR5, PT ;  /* 0x0000000500007c0c */ /* 0x002fda000bf06270 */
[----:B------:R-:W-:Y:S05]  /*0070*/  @P0 EXIT ;  /* 0x000000000000094d */ /* 0x000fea0003800000 */
[----:B------:R-:W0:Y:S01]  /*0080*/  LDC.64 R4, c[0x0][0x398] ;  /* 0x0000e600ff047b82 */ /* 0x000e220000000a00 */
[----:B------:R-:W1:Y:S01]  /*0090*/  LDCU.64 UR8, c[0x0][0x358] ;  /* 0x00006b00ff0877ac */ /* 0x000e620008000a00 */
[----:B------:R-:W-:Y:S01]  /*00a0*/  ISETP.NE.AND P0, PT, R0, RZ, PT ;  /* 0x000000ff0000720c */ /* 0x000fe20003f05270 */
[----:B------:R-:W-:Y:S05]  /*00b0*/  BSSY.RECONVERGENT B0, `(.L_x_94) ;  /* 0x00000e6000007945 */ /* 0x000fea0003800200 */
[----:B------:R-:W2:Y:S01]  /*00c0*/  LDC.64 R2, c[0x0][0x390] ;  /* 0x0000e400ff027b82 */ /* 0x000ea20000000a00 */
[----:B0-----:R-:W-:Y:S02]  /*00d0*/  LOP3.LUT R4, R4, 0xaad26b49, RZ, 0x3c, !PT ;  /* 0xaad26b4904047812 */ /* 0x001fe400078e3cff */
[----:B------:R-:W-:-:S03]  /*00e0*/  LOP3.LUT R6, R5, 0xf7dcefdd, RZ, 0x3c, !PT ;  /* 0xf7dcefdd05067812 */ /* 0x000fc600078e3cff */
[----:B------:R-:W-:Y:S02]  /*00f0*/  IMAD R5, R4, 0x4182bed5, RZ ;  /* 0x4182bed504057824 */ /* 0x000fe400078e02ff */
[----:B------:R-:W-:Y:S02]  /*0100*/  IMAD R6, R6, -0x658354e5, RZ ;  /* 0x9a7cab1b06067824 */ /* 0x000fe400078e02ff */
[C---:B------:R-:W-:Y:S02]  /*0110*/  VIADD R9, R5.reuse, 0x75bcd15 ;  /* 0x075bcd1505097836 */ /* 0x040fe40000000000 */
[----:B------:R-:W-:Y:S01]  /*0120*/  VIADD R7, R6, 0x1f123bb5 ;  /* 0x1f123bb506077836 */ /* 0x000fe20000000000 */
[C---:B------:R-:W-:Y:S01]  /*0130*/  IADD3 R8, PT, PT, R5.reuse, 0x64f0c9, R6 ;  /* 0x0064f0c905087810 */ /* 0x040fe20007ffe006 */
[----:B--2---:R-:W-:Y:S01]  /*0140*/  IMAD.WIDE R2, R0, 0x30, R2 ;  /* 0x0000003000027825 */ /* 0x004fe200078e0202 */
[----:B------:R-:W-:Y:S02]  /*0150*/  LOP3.LUT R4, R6, 0x5491333, RZ, 0x3c, !PT ;  /* 0x0549133306047812 */ /* 0x000fe400078e3cff */
[C---:B------:R-:W-:Y:S01]  /*0160*/  LOP3.LUT R6, R5.reuse, 0x159a55e5, RZ, 0x3c, !PT ;  /* 0x159a55e505067812 */ /* 0x040fe200078e3cff */
[----:B------:R-:W-:Y:S01]  /*0170*/  VIADD R5, R5, 0x583f19 ;  /* 0x00583f1905057836 */ /* 0x000fe20000000000 */
[----:B-1----:R0:W-:Y:S04]  /*0180*/  STG.E.64 desc[UR8][R2.64], R8 ;  /* 0x0000000802007986 */ /* 0x0021e8000c101b08 */
[----:B------:R0:W-:Y:S04]  /*0190*/  STG.E.64 desc[UR8][R2.64+0x8], R6 ;  /* 0x0000080602007986 */ /* 0x0001e8000c101b08 */
[----:B------:R0:W-:Y:S01]  /*01a0*/  STG.E.64 desc[UR8][R2.64+0x10], R4 ;  /* 0x0000100402007986 */ /* 0x0001e2000c101b08 */
[----:B------:R-:W-:Y:S05]  /*01b0*/  @!P0 BRA `(.L_x_95) ;  /* 0x0000000c00548947 */ /* 0x000fea0003800000 */
[----:B------:R-:W-:Y:S01]  /*01c0*/  BSSY.RECONVERGENT B1, `(.L_x_96) ;  /* 0x00000d1000017945 */ /* 0x000fe20003800200 */
[--C-:B------:R-:W-:Y:S01]  /*01d0*/  SHF.R.S32.HI R12, RZ, 0x1f, R0.reuse ;  /* 0x0000001fff0c7819 */ /* 0x100fe20000011400 */
[----:B------:R-:W-:Y:S02]  /*01e0*/  IMAD.MOV.U32 R13, RZ, RZ, R0 ;  /* 0x000000ffff0d7224 */ /* 0x000fe400078e0000 */
[----:B------:R-:W-:-:S07]  /*01f0*/  IMAD.MOV.U32 R14, RZ, RZ, RZ ;  /* 0x000000ffff0e7224 */ /* 0x000fce00078e00ff */
.L_x_102:
[----:B------:R-:W-:Y:S01]  /*0200*/  LOP3.LUT R15, R13, 0x3, RZ, 0xc0, !PT ;  /* 0x000000030d0f7812 */ /* 0x000fe200078ec0ff */
[----:B------:R-:W-:Y:S03]  /*0210*/  BSSY.RECONVERGENT B2, `(.L_x_97) ;  /* 0x00000c5000027945 */ /* 0x000fe60003800200 */
[----:B------:R-:W-:-:S04]  /*0220*/  ISETP.NE.U32.AND P0, PT, R15, RZ, PT ;  /* 0x000000ff0f00720c */ /* 0x000fc80003f05070 */
[----:B------:R-:W-:-:S13]  /*0230*/  ISETP.NE.AND.EX P0, PT, RZ, RZ, PT, P0 ;  /* 0x000000ffff00720c */ /* 0x000fda0003f05300 */
[----:B-1----:R-:W-:Y:S05]  /*0240*/  @!P0 BRA `(.L_x_98) ;  /* 0x0000000c00048947 */ /* 0x002fea0003800000 */
[----:B0-----:R-:W0:Y:S01]  /*0250*/  LDC.64 R8, c[0x4][RZ] ;  /* 0x01000000ff087b82 */ /* 0x001e220000000a00 */
[----:B------:R-:W-:Y:S02]  /*0260*/  IMAD.MOV.U32 R16, RZ, RZ, RZ ;  /* 0x000000ffff107224 */ /* 0x000fe400078e00ff */
[----:B0-----:R-:W-:-:S07]  /*0270*/  IMAD.WIDE.U32 R8, R14, 0xc80, R8 ;  /* 0x00000c800e087825 */ /* 0x001fce00078e0008 */
.L_x_101:
[----:B-1----:R-:W-:Y:S01]  /*0280*/  IMAD.MOV.U32 R17, RZ, RZ, RZ ;  /* 0x000000ffff117224 */ /* 0x002fe200078e00ff */
[----:B------:R-:W-:Y:S01]  /*0290*/  CS2R R6, SRZ ;  /* 0x0000000000067805 */ /* 0x000fe2000001ff00 */
[----:B------:R-:W-:Y:S01]  /*02a0*/  IMAD.MOV.U32 R19, RZ, RZ, RZ ;  /* 0x000000ffff137224 */ /* 0x000fe200078e00ff */
[----:B------:R-:W-:-:S07]  /*02b0*/  CS2R R4, SRZ ;  /* 0x0000000000047805 */ /* 0x000fce000001ff00 */
.L_x_100:
[----:B------:R-:W-:-:S05]  /*02c0*/  IMAD.WIDE.U32 R10, R19, 0x4, R2 ;  /* 0x00000004130a7825 */ /* 0x000fca00078e0002 */
[----:B------:R0:W5:Y:S01]  /*02d0*/  LDG.E R18, desc[UR8][R10.64+0x4] ;  /* 0x000004080a127981 */ /* 0x000162000c1e1900 */
[----:B------:R-:W-:Y:S02]  /*02e0*/  IMAD.SHL.U32 R20, R19, 0x20, RZ ;  /* 0x0000002013147824 */ /* 0x000fe400078e00ff */
[----:B------:R-:W-:-:S07]  /*02f0*/  IMAD.MOV.U32 R21, RZ, RZ, RZ ;  /* 0x000000ffff157224 */ /* 0x000fce00078e00ff */
.L_x_99:
[----:B-----5:R-:W-:Y:S01]  /*0300*/  SHF.R.U32.HI R24, RZ, R21, R18 ;  /* 0x00000015ff187219 */ /* 0x020fe20000011612 */
[----:B0-----:R-:W-:-:S03]  /*0310*/  IMAD.IADD R10, R20, 0x1, R21 ;  /* 0x00000001140a7824 */ /* 0x001fc600078e0215 */
[----:B------:R-:W-:-:S04]  /*0320*/  LOP3.LUT R11, R24, 0x1, RZ, 0xc0, !PT ;  /* 0x00000001180b7812 */ /* 0x000fc800078ec0ff */
[----:B------:R-:W-:Y:S01]  /*0330*/  ISETP.NE.U32.AND P0, PT, R11, 0x1, PT ;  /* 0x000000010b00780c */ /* 0x000fe20003f05070 */
[----:B------:R-:W-:-:S03]  /*0340*/  IMAD R11, R10, 0x5, RZ ;  /* 0x000000050a0b7824 */ /* 0x000fc600078e02ff */
[----:B------:R-:W-:Y:S01]  /*0350*/  R2P PR, R24, 0x7e ;  /* 0x0000007e18007804 */ /* 0x000fe20000000000 */
[----:B------:R-:W-:-:S08]  /*0360*/  IMAD.WIDE.U32 R10, R11, 0x4, R8 ;  /* 0x000000040b0a7825 */ /* 0x000fd000078e0008 */
[----:B------:R-:W2:Y:S04]  /*0370*/  @!P0 LDG.E R22, desc[UR8][R10.64+0x10] ;  /* 0x000010080a168981 */ /* 0x000ea8000c1e1900 */
[----:B------:R-:W3:Y:S04]  /*0380*/  @P1 LDG.E R26, desc[UR8][R10.64+0x24] ;  /* 0x000024080a1a1981 */ /* 0x000ee8000c1e1900 */
[----:B------:R-:W4:Y:S04]  /*0390*/  @P2 LDG.E R28, desc[UR8][R10.64+0x38] ;  /* 0x000038080a1c2981 */ /* 0x000f28000c1e1900 */
[----:B------:R-:W4:Y:S04]  /*03a0*/  @P3 LDG.E R23, desc[UR8][R10.64+0x4c] ;  /* 0x00004c080a173981 */ /* 0x000f28000c1e1900 */
[----:B------:R-:W4:Y:S01]  /*03b0*/  @P1 LDG.E R25, desc[UR8][R10.64+0x20] ;  /* 0x000020080a191981 */ /* 0x000f22000c1e1900 */
[----:B--2---:R-:W-:-:S03]  /*03c0*/  @!P0 LOP3.LUT R7, R7, R22, RZ, 0x3c, !PT ;  /* 0x0000001607078212 */ /* 0x004fc600078e3cff */
[----:B------:R-:W2:Y:S01]  /*03d0*/  @!P0 LDG.E R22, desc[UR8][R10.64] ;  /* 0x000000080a168981 */ /* 0x000ea2000c1e1900 */
[----:B---3--:R-:W-:-:S03]  /*03e0*/  @P1 LOP3.LUT R7, R7, R26, RZ, 0x3c, !PT ;  /* 0x0000001a07071212 */ /* 0x008fc600078e3cff */
[----:B------:R-:W3:Y:S01]  /*03f0*/  @P4 LDG.E R26, desc[UR8][R10.64+0x60] ;  /* 0x000060080a1a4981 */ /* 0x000ee2000c1e1900 */
[----:B----4-:R-:W-:-:S03]  /*0400*/  @P2 LOP3.LUT R7, R7, R28, RZ, 0x3c, !PT ;  /* 0x0000001c07072212 */ /* 0x010fc600078e3cff */
[----:B------:R-:W4:Y:S01]  /*0410*/  @P5 LDG.E R28, desc[UR8][R10.64+0x74] ;  /* 0x000074080a1c5981 */ /* 0x000f22000c1e1900 */
[----:B------:R-:W-:-:S03]  /*0420*/  @P3 LOP3.LUT R7, R7, R23, RZ, 0x3c, !PT ;  /* 0x0000001707073212 */ /* 0x000fc600078e3cff */
[----:B------:R-:W4:Y:S01]  /*0430*/  @!P0 LDG.E R23, desc[UR8][R10.64+0x4] ;  /* 0x000004080a178981 */ /* 0x000f22000c1e1900 */
[----:B--2---:R-:W-:-:S03]  /*0440*/  @!P0 LOP3.LUT R17, R17, R22, RZ, 0x3c, !PT ;  /* 0x0000001611118212 */ /* 0x004fc600078e3cff */
[----:B------:R-:W2:Y:S01]  /*0450*/  @!P0 LDG.E R22, desc[UR8][R10.64+0x8] ;  /* 0x000008080a168981 */ /* 0x000ea2000c1e1900 */
[----:B---3--:R-:W-:-:S03]  /*0460*/  @P4 LOP3.LUT R7, R7, R26, RZ, 0x3c, !PT ;  /* 0x0000001a07074212 */ /* 0x008fc600078e3cff */
[----:B------:R-:W3:Y:S01]  /*0470*/  @P1 LDG.E R26, desc[UR8][R10.64+0x14] ;  /* 0x000014080a1a1981 */ /* 0x000ee2000c1e1900 */
[----:B----4-:R-:W-:-:S03]  /*0480*/  @!P0 LOP3.LUT R4, R4, R23, RZ, 0x3c, !PT ;  /* 0x0000001704048212 */ /* 0x010fc600078e3cff */
[----:B------:R-:W4:Y:S01]  /*0490*/  @!P0 LDG.E R23, desc[UR8][R10.64+0xc] ;  /* 0x00000c080a178981 */ /* 0x000f22000c1e1900 */
[----:B--2---:R-:W-:-:S03]  /*04a0*/  @!P0 LOP3.LUT R5, R5, R22, RZ, 0x3c, !PT ;  /* 0x0000001605058212 */ /* 0x004fc600078e3cff */
[----:B------:R-:W2:Y:S01]  /*04b0*/  @P1 LDG.E R22, desc[UR8][R10.64+0x1c] ;  /* 0x00001c080a161981 */ /* 0x000ea2000c1e1900 */
[----:B---3--:R-:W-:-:S03]  /*04c0*/  @P1 LOP3.LUT R17, R17, R26, RZ, 0x3c, !PT ;  /* 0x0000001a11111212 */ /* 0x008fc600078e3cff */
[----:B------:R-:W3:Y:S01]  /*04d0*/  @P2 LDG.E R26, desc[UR8][R10.64+0x28] ;  /* 0x000028080a1a2981 */ /* 0x000ee2000c1e1900 */
[----:B----4-:R-:W-:-:S03]  /*04e0*/  @!P0 LOP3.LUT R6, R6, R23, RZ, 0x3c, !PT ;  /* 0x0000001706068212 */ /* 0x010fc600078e3cff */
[----:B------:R-:W4:Y:S01]  /*04f0*/  @P1 LDG.E R23, desc[UR8][R10.64+0x18] ;  /* 0x000018080a171981 */ /* 0x000f22000c1e1900 */
[----:B------:R-:W-:-:S03]  /*0500*/  @P1 LOP3.LUT R6, R6, R25, RZ, 0x3c, !PT ;  /* 0x0000001906061212 */ /* 0x000fc600078e3cff */
[----:B------:R-:W4:Y:S01]  /*0510*/  @P2 LDG.E R25, desc[UR8][R10.64+0x34] ;  /* 0x000034080a192981 */ /* 0x000f22000c1e1900 */
[----:B--2---:R-:W-:-:S03]  /*0520*/  @P1 LOP3.LUT R5, R5, R22, RZ, 0x3c, !PT ;  /* 0x0000001605051212 */ /* 0x004fc600078e3cff */
[----:B------:R-:W2:Y:S01]  /*0530*/  @P2 LDG.E R22, desc[UR8][R10.64+0x30] ;  /* 0x000030080a162981 */ /* 0x000ea2000c1e1900 */
[----:B---3--:R-:W-:-:S03]  /*0540*/  @P2 LOP3.LUT R17, R17, R26, RZ, 0x3c, !PT ;  /* 0x0000001a11112212 */ /* 0x008fc600078e3cff */
[----:B------:R-:W3:Y:S01]  /*0550*/  @P3 LDG.E R26, desc[UR8][R10.64+0x3c] ;  /* 0x00003c080a1a3981 */ /* 0x000ee2000c1e1900 */
[----:B----4-:R-:W-:-:S03]  /*0560*/  @P1 LOP3.LUT R4, R4, R23, RZ, 0x3c, !PT ;  /* 0x0000001704041212 */ /* 0x010fc600078e3cff */
        /* <DEDUP_REMOVED lines=25> */
[----:B------:R-:W-:Y:S02]  /*0700*/  LOP3.LUT P0, RZ, R24, 0x80, RZ, 0xc0, !PT ;  /* 0x0000008018ff7812 */ /* 0x000fe4000780c0ff */
[----:B------:R-:W-:Y:S02]  /*0710*/  @P5 LOP3.LUT R6, R6, R25, RZ, 0x3c, !PT ;  /* 0x0000001906065212 */ /* 0x000fe400078e3cff */
[----:B------:R-:W4:Y:S01]  /*0720*/  @P6 LDG.E R25, desc[UR8][R10.64+0x84] ;  /* 0x000084080a196981 */ /* 0x000f22000c1e1900 */
[----:B--2---:R-:W-:-:S03]  /*0730*/  @P5 LOP3.LUT R5, R5, R22, RZ, 0x3c, !PT ;  /* 0x0000001605055212 */ /* 0x004fc600078e3cff */
[----:B------:R-:W2:Y:S01]  /*0740*/  @P6 LDG.E R22, desc[UR8][R10.64+0x80] ;  /* 0x000080080a166981 */ /* 0x000ea2000c1e1900 */
[----:B---3--:R-:W-:-:S04]  /*0750*/  @P6 LOP3.LUT R17, R17, R26, RZ, 0x3c, !PT ;  /* 0x0000001a11116212 */ /* 0x008fc800078e3cff */
[----:B------:R-:W3:Y:S01]  /*0760*/  @P0 LDG.E R26, desc[UR8][R10.64+0x8c] ;  /* 0x00008c080a1a0981 */ /* 0x000ee2000c1e1900 */
[----:B----4-:R-:W-:-:S03]  /*0770*/  @P5 LOP3.LUT R4, R4, R23, RZ, 0x3c, !PT ;  /* 0x0000001704045212 */ /* 0x010fc600078e3cff */
[----:B------:R-:W4:Y:S01]  /*0780*/  @P6 LDG.E R23, desc[UR8][R10.64+0x7c] ;  /* 0x00007c080a176981 */ /* 0x000f22000c1e1900 */
[----:B------:R-:W-:-:S03]  /*0790*/  @P5 LOP3.LUT R7, R7, R28, RZ, 0x3c, !PT ;  /* 0x0000001c07075212 */ /* 0x000fc600078e3cff */
        /* <DEDUP_REMOVED lines=9> */
[----:B------:R-:W-:Y:S02]  /*0830*/  @P6 LOP3.LUT R7, R7, R28, RZ, 0x3c, !PT ;  /* 0x0000001c07076212 */ /* 0x000fe400078e3cff */
[----:B------:R-:W-:Y:S02]  /*0840*/  @P0 LOP3.LUT R6, R6, R25, RZ, 0x3c, !PT ;  /* 0x0000001906060212 */ /* 0x000fe400078e3cff */
[----:B--2---:R-:W-:Y:S02]  /*0850*/  @P0 LOP3.LUT R5, R5, R22, RZ, 0x3c, !PT ;  /* 0x0000001605050212 */ /* 0x004fe400078e3cff */
[----:B---3--:R-:W-:Y:S02]  /*0860*/  @P0 LOP3.LUT R7, R7, R26, RZ, 0x3c, !PT ;  /* 0x0000001a07070212 */ /* 0x008fe400078e3cff */
[----:B----4-:R-:W-:Y:S02]  /*0870*/  @P0 LOP3.LUT R4, R4, R23, RZ, 0x3c, !PT ;  /* 0x0000001704040212 */ /* 0x010fe400078e3cff */
[----:B------:R-:W-:-:S13]  /*0880*/  R2P PR, R24.B1, 0x7f ;  /* 0x0000007f18007804 */ /* 0x000fda0000001000 */
[----:B------:R-:W2:Y:S04]  /*0890*/  @P0 LDG.E R22, desc[UR8][R10.64+0xa0] ;  /* 0x0000a0080a160981 */ /* 0x000ea8000c1e1900 */
[----:B------:R-:W3:Y:S04]  /*08a0*/  @P1 LDG.E R28, desc[UR8][R10.64+0xb4] ;  /* 0x0000b4080a1c1981 */ /* 0x000ee8000c1e1900 */
[----:B------:R-:W4:Y:S04]  /*08b0*/  @P0 LDG.E R23, desc[UR8][R10.64+0xa4] ;  /* 0x0000a4080a170981 */ /* 0x000f28000c1e1900 */
[----:B------:R-:W4:Y:S04]  /*08c0*/  @P0 LDG.E R26, desc[UR8][R10.64+0xa8] ;  /* 0x0000a8080a1a0981 */ /* 0x000f28000c1e1900 */
        /* <DEDUP_REMOVED lines=8> */
[----:B------:R-:W2:Y:S01]  /*0950*/  @P2 LDG.E R26, desc[UR8][R10.64+0xc8] ;  /* 0x0000c8080a1a2981 */ /* 0x000ea2000c1e1900 */
[----:B------:R-:W-:-:S03]  /*0960*/  @P0 LOP3.LUT R6, R6, R25, RZ, 0x3c, !PT ;  /* 0x0000001906060212 */ /* 0x000fc600078e3cff */
[----:B------:R-:W2:Y:S01]  /*0970*/  @P2 LDG.E R25, desc[UR8][R10.64+0xcc] ;  /* 0x0000cc080a192981 */ /* 0x000ea2000c1e1900 */
[----:B---3--:R-:W-:Y:S02]  /*0980*/  @P0 LOP3.LUT R7, R7, R28, RZ, 0x3c, !PT ;  /* 0x0000001c07070212 */ /* 0x008fe400078e3cff */
[----:B------:R-:W-:Y:S02]  /*0990*/  LOP3.LUT P0, RZ, R24, 0x8000, RZ, 0xc0, !PT ;  /* 0x0000800018ff7812 */ /* 0x000fe4000780c0ff */
[----:B----4-:R-:W-:Y:S01]  /*09a0*/  @P1 LOP3.LUT R4, R4, R23, RZ, 0x3c, !PT ;  /* 0x0000001704041212 */ /* 0x010fe200078e3cff */
[----:B------:R-:W3:Y:S01]  /*09b0*/  @P1 LDG.E R24, desc[UR8][R10.64+0xc4] ;  /* 0x0000c4080a181981 */ /* 0x000ee2000c1e1900 */
[----:B--2---:R-:W-:-:S03]  /*09c0*/  @P1 LOP3.LUT R5, R5, R22, RZ, 0x3c, !PT ;  /* 0x0000001605051212 */ /* 0x004fc600078e3cff */
[----:B------:R-:W2:Y:S01]  /*09d0*/  @P1 LDG.E R23, desc[UR8][R10.64+0xc0] ;  /* 0x0000c0080a171981 */ /* 0x000ea2000c1e1900 */
[----:B------:R-:W-:-:S03]  /*09e0*/  @P2 LOP3.LUT R17, R17, R26, RZ, 0x3c, !PT ;  /* 0x0000001a11112212 */ /* 0x000fc600078e3cff */
[----:B------:R-:W4:Y:S04]  /*09f0*/  @P3 LDG.E R26, desc[UR8][R10.64+0xdc] ;  /* 0x0000dc080a1a3981 */ /* 0x000f28000c1e1900 */
[----:B------:R-:W4:Y:S01]  /*0a00*/  @P2 LDG.E R22, desc[UR8][R10.64+0xd0] ;  /* 0x0000d0080a162981 */ /* 0x000f22000c1e1900 */
[----:B------:R-:W-:-:S03]  /*0a10*/  @P2 LOP3.LUT R4, R4, R25, RZ, 0x3c, !PT ;  /* 0x0000001904042212 */ /* 0x000fc600078e3cff */
[----:B------:R-:W4:Y:S04]  /*0a20*/  @P3 LDG.E R25, desc[UR8][R10.64+0xe0] ;  /* 0x0000e0080a193981 */ /* 0x000f28000c1e1900 */
[----:B------:R-:W4:Y:S01]  /*0a30*/  @P0 LDG.E R27, desc[UR8][R10.64+0x138] ;  /* 0x000138080a1b0981 */ /* 0x000f22000c1e1900 */
[----:B---3--:R-:W-:-:S03]  /*0a40*/  @P1 LOP3.LUT R7, R7, R24, RZ, 0x3c, !PT ;  /* 0x0000001807071212 */ /* 0x008fc600078e3cff */
[----:B------:R-:W3:Y:S01]  /*0a50*/  @P2 LDG.E R24, desc[UR8][R10.64+0xd8] ;  /* 0x0000d8080a182981 */ /* 0x000ee2000c1e1900 */
[----:B--2---:R-:W-:-:S03]  /*0a60*/  @P1 LOP3.LUT R6, R6, R23, RZ, 0x3c, !PT ;  /* 0x0000001706061212 */ /* 0x004fc600078e3cff */
[----:B------:R-:W2:Y:S01]  /*0a70*/  @P2 LDG.E R23, desc[UR8][R10.64+0xd4] ;  /* 0x0000d4080a172981 */ /* 0x000ea2000c1e1900 */
[----:B----4-:R-:W-:-:S03]  /*0a80*/  @P3 LOP3.LUT R17, R17, R26, RZ, 0x3c, !PT ;  /* 0x0000001a11113212 */ /* 0x010fc600078e3cff */
[----:B------:R-:W4:Y:S01]  /*0a90*/  @P4 LDG.E R26, desc[UR8][R10.64+0xf0] ;  /* 0x0000f0080a1a4981 */ /* 0x000f22000c1e1900 */
[----:B------:R-:W-:-:S03]  /*0aa0*/  @P2 LOP3.LUT R5, R5, R22, RZ, 0x3c, !PT ;  /* 0x0000001605052212 */ /* 0x000fc600078e3cff */
[----:B------:R-:W4:Y:S01]  /*0ab0*/  @P3 LDG.E R22, desc[UR8][R10.64+0xe4] ;  /* 0x0000e4080a163981 */ /* 0x000f22000c1e1900 */
[----:B------:R-:W-:-:S03]  /*0ac0*/  @P3 LOP3.LUT R4, R4, R25, RZ, 0x3c, !PT ;  /* 0x0000001904043212 */ /* 0x000fc600078e3cff */
        /* <DEDUP_REMOVED lines=39> */
[----:B------:R-:W-:-:S05]  /*0d40*/  VIADD R21, R21, 0x10 ;  /* 0x0000001015157836 */ /* 0x000fca0000000000 */
[----:B------:R-:W-:Y:S02]  /*0d50*/  ISETP.NE.AND P1, PT, R21, 0x20, PT ;  /* 0x000000201500780c */ /* 0x000fe40003f25270 */
[----:B------:R-:W-:Y:S02]  /*0d60*/  @P0 LOP3.LUT R4, R4, R25, RZ, 0x3c, !PT ;  /* 0x0000001904040212 */ /* 0x000fe400078e3cff */
[----:B---3--:R-:W-:Y:S02]  /*0d70*/  @P6 LOP3.LUT R7, R7, R24, RZ, 0x3c, !PT ;  /* 0x0000001807076212 */ /* 0x008fe400078e3cff */
[----:B--2---:R-:W-:Y:S02]  /*0d80*/  @P6 LOP3.LUT R6, R6, R23, RZ, 0x3c, !PT ;  /* 0x0000001706066212 */ /* 0x004fe400078e3cff */
[----:B----4-:R-:W-:Y:S02]  /*0d90*/  @P0 LOP3.LUT R7, R7, R26, RZ, 0x3c, !PT ;  /* 0x0000001a07070212 */ /* 0x010fe400078e3cff */
[----:B------:R-:W-:-:S02]  /*0da0*/  @P0 LOP3.LUT R6, R6, R27, RZ, 0x3c, !PT ;  /* 0x0000001b06060212 */ /* 0x000fc400078e3cff */
[----:B------:R-:W-:Y:S01]  /*0db0*/  @P0 LOP3.LUT R5, R5, R22, RZ, 0x3c, !PT ;  /* 0x0000001605050212 */ /* 0x000fe200078e3cff */
[----:B------:R-:W-:Y:S06]  /*0dc0*/  @P1 BRA `(.L_x_99) ;  /* 0xfffffff4004c1947 */ /* 0x000fec000383ffff */
[----:B------:R-:W-:-:S05]  /*0dd0*/  VIADD R19, R19, 0x1 ;  /* 0x0000000113137836 */ /* 0x000fca0000000000 */
[----:B------:R-:W-:-:S13]  /*0de0*/  ISETP.NE.AND P0, PT, R19, 0x5, PT ;  /* 0x000000051300780c */ /* 0x000fda0003f05270 */
[----:B------:R-:W-:Y:S05]  /*0df0*/  @P0 BRA `(.L_x_100) ;  /* 0xfffffff400300947 */ /* 0x000fea000383ffff */
[----:B------:R1:W-:Y:S01]  /*0e00*/  STG.E.64 desc[UR8][R2.64+0x8], R4 ;  /* 0x0000080402007986 */ /* 0x0003e2000c101b08 */
[----:B------:R-:W-:-:S03]  /*0e10*/  VIADD R16, R16, 0x1 ;  /* 0x0000000110107836 */ /* 0x000fc60000000000 */
[----:B------:R1:W-:Y:S02]  /*0e20*/  STG.E.64 desc[UR8][R2.64+0x10], R6 ;  /* 0x0000100602007986 */ /* 0x0003e4000c101b08 */
[----:B------:R-:W-:Y:S02]  /*0e30*/  ISETP.GE.U32.AND P0, PT, R16, R15, PT ;  /* 0x0000000f1000720c */ /* 0x000fe40003f06070 */
[----:B------:R1:W-:Y:S11]  /*0e40*/  STG.E desc[UR8][R2.64+0x4], R17 ;  /* 0x0000041102007986 */ /* 0x0003f6000c101908 */
[----:B------:R-:W-:Y:S05]  /*0e50*/  @!P0 BRA `(.L_x_101) ;  /* 0xfffffff400088947 */ /* 0x000fea000383ffff */
.L_x_98:
[----:B------:R-:W-:Y:S05]  /*0e60*/  BSYNC.RECONVERGENT B2 ;  /* 0x0000000000027941 */ /* 0x000fea0003800200 */
.L_x_97:
[C---:B------:R-:W-:Y:S01]  /*0e70*/  ISETP.GT.U32.AND P0, PT, R13.reuse, 0x3, PT ;  /* 0x000000030d00780c */ /* 0x040fe20003f04070 */
[----:B------:R-:W-:Y:S01]  /*0e80*/  VIADD R14, R14, 0x1 ;  /* 0x000000010e0e7836 */ /* 0x000fe20000000000 */
[--C-:B------:R-:W-:Y:S02]  /*0e90*/  SHF.R.U64 R13, R13, 0x2, R12.reuse ;  /* 0x000000020d0d7819 */ /* 0x100fe4000000120c */
[----:B------:R-:W-:Y:S02]  /*0ea0*/  ISETP.GT.U32.AND.EX P0, PT, R12, RZ, PT, P0 ;  /* 0x000000ff0c00720c */ /* 0x000fe40003f04100 */
[----:B------:R-:W-:-:S11]  /*0eb0*/  SHF.R.U32.HI R12, RZ, 0x2, R12 ;  /* 0x00000002ff0c7819 */ /* 0x000fd6000001160c */
[----:B------:R-:W-:Y:S05]  /*0ec0*/  @P0 BRA `(.L_x_102) ;  /* 0xfffffff000cc0947 */ /* 0x000fea000383ffff */
[----:B------:R-:W-:Y:S05]  /*0ed0*/  BSYNC.RECONVERGENT B1 ;  /* 0x0000000000017941 */ /* 0x000fea0003800200 */
.L_x_96:
[----:B0-----:R2:W5:Y:S04]  /*0ee0*/  LDG.E.64 R8, desc[UR8][R2.64] ;  /* 0x0000000802087981 */ /* 0x001568000c1e1b00 */
[----:B-1----:R2:W5:Y:S04]  /*0ef0*/  LDG.E.64 R6, desc[UR8][R2.64+0x8] ;  /* 0x0000080802067981 */ /* 0x002568000c1e1b00 */
[----:B------:R2:W5:Y:S02]  /*0f00*/  LDG.E.64 R4, desc[UR8][R2.64+0x10] ;  /* 0x0000100802047981 */ /* 0x000564000c1e1b00 */
.L_x_95:
[----:B------:R-:W-:Y:S05]  /*0f10*/  BSYNC.RECONVERGENT B0 ;  /* 0x0000000000007941 */ /* 0x000fea0003800200 */
.L_x_94:
[----:B------:R-:W1:Y:S01]  /*0f20*/  LDCU UR5, c[0x0][0x380] ;  /* 0x00007000ff0577ac */ /* 0x000e620008000800 */
[----:B------:R3:W-:Y:S04]  /*0f30*/  STG.E.64 desc[UR8][R2.64+0x18], RZ ;  /* 0x000018ff02007986 */ /* 0x0007e8000c101b08 */
[----:B------:R3:W-:Y:S04]  /*0f40*/  STG.E desc[UR8][R2.64+0x20], RZ ;  /* 0x000020ff02007986 */ /* 0x0007e8000c101908 */
[----:B------:R3:W-:Y:S01]  /*0f50*/  STG.E.64 desc[UR8][R2.64+0x28], RZ ;  /* 0x000028ff02007986 */ /* 0x0007e2000c101b08 */
[----:B-1----:R-:W-:-:S09]  /*0f60*/  UISETP.GE.AND UP0, UPT, UR5, 0x1, UPT ;  /* 0x000000010500788c */ /* 0x002fd2000bf06270 */
[----:B---3--:R-:W-:Y:S05]  /*0f70*/  BRA.U !UP0, `(.L_x_103) ;  /* 0x00000009085c7547 */ /* 0x008fea000b800000 */
[----:B------:R-:W-:Y:S01]  /*0f80*/  UISETP.GE.U32.AND UP0, UPT, UR5, 0x4, UPT ;  /* 0x000000040500788c */ /* 0x000fe2000bf06070 */
[----:B------:R-:W-:Y:S01]  /*0f90*/  IMAD.SHL.U32 R0, R0, 0x200, RZ ;  /* 0x0000020000007824 */ /* 0x000fe200078e00ff */
[----:B------:R-:W-:Y:S01]  /*0fa0*/  ULOP3.LUT UR6, UR5, 0x3, URZ, 0xc0, !UPT ;  /* 0x0000000305067892 */ /* 0x000fe2000f8ec0ff */
[----:B-----5:R-:W-:Y:S01]  /*0fb0*/  IMAD.MOV.U32 R10, RZ, RZ, R7 ;  /* 0x000000ffff0a7224 */ /* 0x020fe200078e0007 */
[----:B------:R-:W-:Y:S01]  /*0fc0*/  UMOV UR4, URZ ;  /* 0x000000ff00047c82 */ /* 0x000fe20008000000 */
[----:B------:R-:W-:-:S04]  /*0fd0*/  IMAD.MOV.U32 R11, RZ, RZ, R4 ;  /* 0x000000ffff0b7224 */ /* 0x000fc800078e0004 */
[----:B------:R-:W-:Y:S05]  /*0fe0*/  BRA.U !UP0, `(.L_x_104) ;  /* 0x0000000508147547 */ /* 0x000fea000b800000 */
[----:B------:R-:W1:Y:S01]  /*0ff0*/  LDC.64 R10, c[0x0][0x388] ;  /* 0x0000e200ff0a7b82 */ /* 0x000e620000000a00 */
[----:B------:R-:W-:Y:S01]  /*1000*/  ULOP3.LUT UR4, UR5, 0x7ffffffc, URZ, 0xc0, !UPT ;  /* 0x7ffffffc05047892 */ /* 0x000fe2000f8ec0ff */
[----:B0-----:R-:W-:Y:S02]  /*1010*/  VIADD R8, R8, 0xb0f8a ;  /* 0x000b0f8a08087836 */ /* 0x001fe40000000000 */
[----:B------:R-:W-:Y:S01]  /*1020*/  IMAD.MOV.U32 R13, RZ, RZ, R0 ;  /* 0x000000ffff0d7224 */ /* 0x000fe200078e0000 */
[----:B------:R-:W-:-:S12]  /*1030*/  UIADD3 UR7, UPT, UPT, -UR4, URZ, URZ ;  /* 0x000000ff04077290 */ /* 0x000fd8000fffe1ff */
.L_x_105:
[----:B------:R-:W-:Y:S01]  /*1040*/  SHF.R.U32.HI R12, RZ, 0x2, R9 ;  /* 0x00000002ff0c7819 */ /* 0x000fe20000011609 */
[----:B0-----:R-:W-:Y:S01]  /*1050*/  IMAD.SHL.U32 R14, R5, 0x10, RZ ;  /* 0x00000010050e7824 */ /* 0x001fe200078e00ff */
[----:B------:R-:W-:Y:S01]  /*1060*/  SHF.R.U32.HI R15, RZ, 0x2, R6 ;  /* 0x00000002ff0f7819 */ /* 0x000fe20000011606 */
[----:B------:R-:W-:Y:S01]  /*1070*/  IMAD.MOV.U32 R17, RZ, RZ, 0x2f800000 ;  /* 0x2f800000ff117424 */ /* 0x000fe200078e00ff */
[----:B------:R-:W-:Y:S01]  /*1080*/  LOP3.LUT R12, R12, R9, RZ, 0x3c, !PT ;  /* 0x000000090c0c7212 */ /* 0x000fe200078e3cff */
[----:B------:R-:W-:Y:S01]  /*1090*/  IMAD.MOV.U32 R23, RZ, RZ, 0x1 ;  /* 0x00000001ff177424 */ /* 0x000fe200078e00ff */
[----:B------:R-:W-:Y:S01]  /*10a0*/  LOP3.LUT R15, R15, R6, RZ, 0x3c, !PT ;  /* 0x000000060f0f7212 */ /* 0x000fe200078e3cff */
[----:B------:R-:W-:Y:S02]  /*10b0*/  UIADD3 UR7, UPT, UPT, UR7, 0x4, URZ ;  /* 0x0000000407077890 */ /* 0x000fe4000fffe0ff */
[----:B------:R-:W-:Y:S02]  /*10c0*/  IMAD.SHL.U32 R9, R12, 0x2, RZ ;  /* 0x000000020c097824 */ /* 0x000fe400078e00ff */
[----:B------:R-:W-:-:S03]  /*10d0*/  UISETP.NE.AND UP0, UPT, UR7, URZ, UPT ;  /* 0x000000ff0700728c */ /* 0x000fc6000bf05270 */
[----:B------:R-:W-:Y:S02]  /*10e0*/  LOP3.LUT R9, R5, R14, R9, 0x96, !PT ;  /* 0x0000000e05097212 */ /* 0x000fe400078e9609 */
[----:B------:R-:W-:Y:S02]  /*10f0*/  SHF.R.U32.HI R14, RZ, 0x2, R7 ;  /* 0x00000002ff0e7819 */ /* 0x000fe40000011607 */
[----:B------:R-:W-:Y:S01]  /*1100*/  LOP3.LUT R6, R9, R12, RZ, 0x3c, !PT ;  /* 0x0000000c09067212 */ /* 0x000fe200078e3cff */
[----:B------:R-:W-:Y:S01]  /*1110*/  IMAD.SHL.U32 R12, R15, 0x2, RZ ;  /* 0x000000020f0c7824 */ /* 0x000fe200078e00ff */
[----:B------:R-:W-:-:S03]  /*1120*/  LOP3.LUT R14, R14, R7, RZ, 0x3c, !PT ;  /* 0x000000070e0e7212 */ /* 0x000fc600078e3cff */
[----:B------:R-:W-:-:S05]  /*1130*/  IMAD.SHL.U32 R9, R6, 0x10, RZ ;  /* 0x0000001006097824 */ /* 0x000fca00078e00ff */
[----:B------:R-:W-:Y:S01]  /*1140*/  LOP3.LUT R12, R6, R9, R12, 0x96, !PT ;  /* 0x00000009060c7212 */ /* 0x000fe200078e960c */
[----:B------:R-:W-:-:S03]  /*1150*/  IMAD.SHL.U32 R9, R14, 0x2, RZ ;  /* 0x000000020e097824 */ /* 0x000fc600078e00ff */
[----:B------:R-:W-:Y:S02]  /*1160*/  LOP3.LUT R7, R12, R15, RZ, 0x3c, !PT ;  /* 0x0000000f0c077212 */ /* 0x000fe400078e3cff */
[----:B------:R-:W-:-:S03]  /*1170*/  SHF.R.U32.HI R15, RZ, 0x2, R4 ;  /* 0x00000002ff0f7819 */ /* 0x000fc60000011604 */
[----:B------:R-:W-:Y:S01]  /*1180*/  IMAD.SHL.U32 R12, R7, 0x10, RZ ;  /* 0x00000010070c7824 */ /* 0x000fe200078e00ff */
[----:B------:R-:W-:-:S04]  /*1190*/  LOP3.LUT R15, R15, R4, RZ, 0x3c, !PT ;  /* 0x000000040f0f7212 */ /* 0x000fc800078e3cff */
[----:B------:R-:W-:Y:S01]  /*11a0*/  LOP3.LUT R9, R7, R12, R9, 0x96, !PT ;  /* 0x0000000c07097212 */ /* 0x000fe200078e9609 */
[----:B------:R-:W-:-:S03]  /*11b0*/  IMAD.SHL.U32 R12, R15, 0x2, RZ ;  /* 0x000000020f0c7824 */ /* 0x000fc600078e00ff */
[----:B------:R-:W-:Y:S01]  /*11c0*/  LOP3.LUT R4, R9, R14, RZ, 0x3c, !PT ;  /* 0x0000000e09047212 */ /* 0x000fe200078e3cff */
[----:B------:R-:W-:-:S04]  /*11d0*/  IMAD.IADD R14, R7, 0x1, R8 ;  /* 0x00000001070e7824 */ /* 0x000fc800078e0208 */
[----:B------:R-:W-:Y:S01]  /*11e0*/  IMAD.SHL.U32 R9, R4, 0x10, RZ ;  /* 0x0000001004097824 */ /* 0x000fe200078e00ff */
[----:B------:R-:W-:-:S04]  /*11f0*/  I2FP.F32.U32 R14, R14 ;  /* 0x0000000e000e7245 */ /* 0x000fc80000201000 */
[----:B------:R-:W-:Y:S01]  /*1200*/  LOP3.LUT R16, R4, R9, R12, 0x96, !PT ;  /* 0x0000000904107212 */ /* 0x000fe200078e960c */
[----:B------:R-:W-:Y:S01]  /*1210*/  IMAD.MOV.U32 R9, RZ, RZ, R5 ;  /* 0x000000ffff097224 */ /* 0x000fe200078e0005 */
[----:B------:R-:W-:Y:S01]  /*1220*/  IADD3 R12, PT, PT, R8, -0x587c5, R6 ;  /* 0xfffa783b080c7810 */ /* 0x000fe20007ffe006 */
[----:B------:R-:W-:Y:S01]  /*1230*/  FFMA R14, R14, R17, 1.1641532182693481445e-10 ;  /* 0x2f0000000e0e7423 */ /* 0x000fe20000000011 */
[----:B------:R-:W-:Y:S02]  /*1240*/  LOP3.LUT R5, R16, R15, RZ, 0x3c, !PT ;  /* 0x0000000f10057212 */ /* 0x000fe400078e3cff */
[C---:B------:R-:W-:Y:S02]  /*1250*/  IADD3 R15, PT, PT, R8.reuse, 0x587c5, R4 ;  /* 0x000587c5080f7810 */ /* 0x040fe40007ffe004 */
[C---:B------:R-:W-:Y:S01]  /*1260*/  IADD3 R16, PT, PT, R8.reuse, 0xb0f8a, R5 ;  /* 0x000b0f8a08107810 */ /* 0x040fe20007ffe005 */
[----:B------:R-:W-:Y:S01]  /*1270*/  VIADD R8, R8, 0x161f14 ;  /* 0x00161f1408087836 */ /* 0x000fe20000000000 */
[----:B------:R-:W-:-:S02]  /*1280*/  I2FP.F32.U32 R12, R12 ;  /* 0x0000000c000c7245 */ /* 0x000fc40000201000 */
[----:B------:R-:W-:Y:S02]  /*1290*/  I2FP.F32.U32 R15, R15 ;  /* 0x0000000f000f7245 */ /* 0x000fe40000201000 */
[----:B------:R-:W-:Y:S01]  /*12a0*/  I2FP.F32.U32 R16, R16 ;  /* 0x0000001000107245 */ /* 0x000fe20000201000 */
[-C--:B------:R-:W-:Y:S01]  /*12b0*/  FFMA R12, R12, R17.reuse, 1.1641532182693481445e-10 ;  /* 0x2f0000000c0c7423 */ /* 0x080fe20000000011 */
[----:B------:R-:W-:Y:S01]  /*12c0*/  FSETP.GT.AND P1, PT, R14, 0.5, PT ;  /* 0x3f0000000e00780b */ /* 0x000fe20003f24000 */
[-C--:B------:R-:W-:Y:S01]  /*12d0*/  FFMA R15, R15, R17.reuse, 1.1641532182693481445e-10 ;  /* 0x2f0000000f0f7423 */ /* 0x080fe20000000011 */
[C---:B-1----:R-:W-:Y:S01]  /*12e0*/  IADD3 R14, P4, P5, R13.reuse, 0x3, R10 ;  /* 0x000000030d0e7810 */ /* 0x042fe20007d9e00a */
[----:B------:R-:W-:Y:S01]  /*12f0*/  FFMA R16, R16, R17, 1.1641532182693481445e-10 ;  /* 0x2f00000010107423 */ /* 0x000fe20000000011 */
[----:B------:R-:W-:Y:S02]  /*1300*/  FSETP.GT.AND P0, PT, R12, 0.5, PT ;  /* 0x3f0000000c00780b */ /* 0x000fe40003f04000 */
[----:B------:R-:W-:Y:S01]  /*1310*/  SHF.R.S32.HI R12, RZ, 0x1f, R13 ;  /* 0x0000001fff0c7819 */ /* 0x000fe2000001140d */
[----:B------:R-:W-:Y:S01]  /*1320*/  VIADD R13, R13, 0x4 ;  /* 0x000000040d0d7836 */ /* 0x000fe20000000000 */
[----:B------:R-:W-:-:S02]  /*1330*/  FSETP.GT.AND P2, PT, R15, 0.5, PT ;  /* 0x3f0000000f00780b */ /* 0x000fc40003f44000 */
[----:B------:R-:W-:Y:S02]  /*1340*/  FSETP.GT.AND P3, PT, R16, 0.5, PT ;  /* 0x3f0000001000780b */ /* 0x000fe40003f64000 */
[----:B------:R-:W-:Y:S02]  /*1350*/  IADD3.X R15, PT, PT, R12, R11, RZ, P4, P5 ;  /* 0x0000000b0c0f7210 */ /* 0x000fe400027ea4ff */
[C---:B------:R-:W-:Y:S02]  /*1360*/  SEL R17, R23.reuse, 0xffff, P0 ;  /* 0x0000ffff17117807 */ /* 0x040fe40000000000 */
[C---:B------:R-:W-:Y:S02]  /*1370*/  SEL R19, R23.reuse, 0xffff, P1 ;  /* 0x0000ffff17137807 */ /* 0x040fe40000800000 */
[C---:B------:R-:W-:Y:S01]  /*1380*/  SEL R21, R23.reuse, 0xffff, P2 ;  /* 0x0000ffff17157807 */ /* 0x040fe20001000000 */
[----:B------:R0:W-:Y:S01]  /*1390*/  STG.E.U8 desc[UR8][R14.64+-0x3], R17 ;  /* 0xfffffd110e007986 */ /* 0x0001e2000c101108 */
[----:B------:R-:W-:-:S03]  /*13a0*/  SEL R23, R23, 0xffff, P3 ;  /* 0x0000ffff17177807 */ /* 0x000fc60001800000 */
[----:B------:R0:W-:Y:S04]  /*13b0*/  STG.E.U8 desc[UR8][R14.64+-0x2], R19 ;  /* 0xfffffe130e007986 */ /* 0x0001e8000c101108 */
[----:B------:R0:W-:Y:S04]  /*13c0*/  STG.E.U8 desc[UR8][R14.64+-0x1], R21 ;  /* 0xffffff150e007986 */ /* 0x0001e8000c101108 */
[----:B------:R0:W-:Y:S01]  /*13d0*/  STG.E.U8 desc[UR8][R14.64], R23 ;  /* 0x000000170e007986 */ /* 0x0001e2000c101108 */
[----:B------:R-:W-:Y:S05]  /*13e0*/  BRA.U UP0, `(.L_x_105) ;  /* 0xfffffffd00147547 */ /* 0x000fea000b83ffff */
[----:B------:R-:W-:Y:S02]  /*13f0*/  IMAD.MOV.U32 R10, RZ, RZ, R7 ;  /* 0x000000ffff0a7224 */ /* 0x000fe400078e0007 */
[----:B------:R-:W-:Y:S02]  /*1400*/  IMAD.MOV.U32 R11, RZ, RZ, R4 ;  /* 0x000000ffff0b7224 */ /* 0x000fe400078e0004 */
[----:B------:R-:W-:Y:S02]  /*1410*/  VIADD R8, R8, 0xfff4f076 ;  /* 0xfff4f07608087836 */ /* 0x000fe40000000000 */
[----:B------:R-:W-:Y:S02]  /*1420*/  IMAD.MOV.U32 R7, RZ, RZ, R10 ;  /* 0x000000ffff077224 */ /* 0x000fe400078e000a */
[----:B------:R-:W-:-:S07]  /*1430*/  IMAD.MOV.U32 R4, RZ, RZ, R11 ;  /* 0x000000ffff047224 */ /* 0x000fce00078e000b */
.L_x_104:
[----:B------:R-:W-:-:S09]  /*1440*/  UISETP.NE.AND UP0, UPT, UR6, URZ, UPT ;  /* 0x000000ff0600728c */ /* 0x000fd2000bf05270 */
[----:B------:R-:W-:Y:S05]  /*1450*/  BRA.U !UP0, `(.L_x_103) ;  /* 0x0000000508247547 */ /* 0x000fea000b800000 */
[----:B------:R-:W-:Y:S01]  /*1460*/  UISETP.NE.AND UP0, UPT, UR6, 0x1, UPT ;  /* 0x000000010600788c */ /* 0x000fe2000bf05270 */
[----:B------:R-:W-:Y:S01]  /*1470*/  IMAD.MOV.U32 R18, RZ, RZ, R9 ;  /* 0x000000ffff127224 */ /* 0x000fe200078e0009 */
[----:B------:R-:W-:Y:S01]  /*1480*/  ULOP3.LUT UR5, UR5, 0x1, URZ, 0xc0, !UPT ;  /* 0x0000000105057892 */ /* 0x000fe2000f8ec0ff */
[----:B0-----:R-:W-:Y:S02]  /*1490*/  IMAD.MOV.U32 R14, RZ, RZ, R6 ;  /* 0x000000ffff0e7224 */ /* 0x001fe400078e0006 */
[----:B------:R-:W-:Y:S01]  /*14a0*/  IMAD.MOV.U32 R12, RZ, RZ, R10 ;  /* 0x000000ffff0c7224 */ /* 0x000fe200078e000a */
[----:B------:R-:W-:Y:S01]  /*14b0*/  UISETP.NE.U32.AND UP1, UPT, UR5, 0x1, UPT ;  /* 0x000000010500788c */ /* 0x000fe2000bf25070 */
[----:B------:R-:W-:Y:S02]  /*14c0*/  IMAD.MOV.U32 R13, RZ, RZ, R11 ;  /* 0x000000ffff0d7224 */ /* 0x000fe400078e000b */
[--C-:B------:R-:W-:Y:S02]  /*14d0*/  IMAD.MOV.U32 R7, RZ, RZ, R5.reuse ;  /* 0x000000ffff077224 */ /* 0x100fe400078e0005 */
[----:B------:R-:W-:Y:S01]  /*14e0*/  IMAD.MOV.U32 R15, RZ, RZ, R5 ;  /* 0x000000ffff0f7224 */ /* 0x000fe200078e0005 */
[----:B------:R-:W-:Y:S06]  /*14f0*/  BRA.U !UP0, `(.L_x_106) ;  /* 0x0000000108947547 */ /* 0x000fec000b800000 */
[----:B------:R-:W-:Y:S01]  /*1500*/  SHF.R.U32.HI R4, RZ, 0x2, R9 ;  /* 0x00000002ff047819 */ /* 0x000fe20000011609 */
[----:B------:R-:W-:Y:S01]  /*1510*/  IMAD.SHL.U32 R12, R5, 0x10, RZ ;  /* 0x00000010050c7824 */ /* 0x000fe200078e00ff */
[----:B------:R-:W-:Y:S01]  /*1520*/  SHF.R.U32.HI R13, RZ, 0x2, R6 ;  /* 0x00000002ff0d7819 */ /* 0x000fe20000011606 */
[----:B------:R-:W0:Y:S01]  /*1530*/  LDCU.64 UR6, c[0x0][0x388] ;  /* 0x00007100ff0677ac */ /* 0x000e220008000a00 */
[----:B------:R-:W-:Y:S01]  /*1540*/  LOP3.LUT R4, R4, R9, RZ, 0x3c, !PT ;  /* 0x0000000904047212 */ /* 0x000fe200078e3cff */
[----:B------:R-:W-:Y:S01]  /*1550*/  IMAD.MOV.U32 R19, RZ, RZ, 0x1 ;  /* 0x00000001ff137424 */ /* 0x000fe200078e00ff */
[----:B------:R-:W-:Y:S01]  /*1560*/  LOP3.LUT R15, R13, R6, RZ, 0x3c, !PT ;  /* 0x000000060d0f7212 */ /* 0x000fe200078e3cff */
[----:B------:R-:W-:Y:S02]  /*1570*/  IMAD.MOV.U32 R18, RZ, RZ, R10 ;  /* 0x000000ffff127224 */ /* 0x000fe400078e000a */
[----:B------:R-:W-:Y:S02]  /*1580*/  IMAD.SHL.U32 R9, R4, 0x2, RZ ;  /* 0x0000000204097824 */ /* 0x000fe400078e00ff */
[----:B------:R-:W-:-:S02]  /*1590*/  IMAD.SHL.U32 R6, R15, 0x2, RZ ;  /* 0x000000020f067824 */ /* 0x000fc400078e00ff */
[----:B------:R-:W-:Y:S01]  /*15a0*/  IMAD.MOV.U32 R14, RZ, RZ, R11 ;  /* 0x000000ffff0e7224 */ /* 0x000fe200078e000b */
[----:B------:R-:W-:Y:S01]  /*15b0*/  LOP3.LUT R9, R5, R12, R9, 0x96, !PT ;  /* 0x0000000c05097212 */ /* 0x000fe200078e9609 */
[----:B------:R-:W-:Y:S01]  /*15c0*/  VIADD R12, R0, UR4 ;  /* 0x00000004000c7c36 */ /* 0x000fe20008000000 */
[----:B------:R-:W-:Y:S02]  /*15d0*/  UIADD3 UR4, UPT, UPT, UR4, 0x2, URZ ;  /* 0x0000000204047890 */ /* 0x000fe4000fffe0ff */
[----:B------:R-:W-:Y:S01]  /*15e0*/  LOP3.LUT R13, R9, R4, RZ, 0x3c, !PT ;  /* 0x00000004090d7212 */ /* 0x000fe200078e3cff */
[----:B------:R-:W-:Y:S01]  /*15f0*/  IMAD.MOV.U32 R9, RZ, RZ, 0x2f800000 ;  /* 0x2f800000ff097424 */ /* 0x000fe200078e00ff */
[----:B0-----:R-:W-:-:S03]  /*1600*/  IADD3 R16, P2, PT, R12, UR6, RZ ;  /* 0x000000060c107c10 */ /* 0x001fc6000ff5e0ff */
[----:B------:R-:W-:Y:S01]  /*1610*/  IMAD.SHL.U32 R4, R13, 0x10, RZ ;  /* 0x000000100d047824 */ /* 0x000fe200078e00ff */
[----:B------:R-:W-:Y:S01]  /*1620*/  LEA.HI.X.SX32 R17, R12, UR7, 0x1, P2 ;  /* 0x000000070c117c11 */ /* 0x000fe200090f0eff */
[----:B------:R-:W-:-:S03]  /*1630*/  IMAD.MOV.U32 R12, RZ, RZ, R5 ;  /* 0x000000ffff0c7224 */ /* 0x000fc600078e0005 */
[----:B------:R-:W-:Y:S02]  /*1640*/  LOP3.LUT R6, R13, R4, R6, 0x96, !PT ;  /* 0x000000040d067212 */ /* 0x000fe400078e9606 */
[C---:B------:R-:W-:Y:S01]  /*1650*/  IADD3 R4, PT, PT, R8.reuse, 0x587c5, R13 ;  /* 0x000587c508047810 */ /* 0x040fe20007ffe00d */
[----:B------:R-:W-:Y:S01]  /*1660*/  VIADD R8, R8, 0xb0f8a ;  /* 0x000b0f8a08087836 */ /* 0x000fe20000000000 */
[----:B------:R-:W-:Y:S02]  /*1670*/  LOP3.LUT R15, R6, R15, RZ, 0x3c, !PT ;  /* 0x0000000f060f7212 */ /* 0x000fe400078e3cff */
[----:B------:R-:W-:-:S03]  /*1680*/  I2FP.F32.U32 R4, R4 ;  /* 0x0000000400047245 */ /* 0x000fc60000201000 */
[--C-:B------:R-:W-:Y:S02]  /*1690*/  IMAD.IADD R6, R8, 0x1, R15.reuse ;  /* 0x0000000108067824 */ /* 0x100fe400078e020f */
[-C--:B------:R-:W-:Y:S01]  /*16a0*/  FFMA R4, R4, R9.reuse, 1.1641532182693481445e-10 ;  /* 0x2f00000004047423 */ /* 0x080fe20000000009 */
[----:B------:R-:W-:Y:S02]  /*16b0*/  IMAD.MOV.U32 R5, RZ, RZ, R15 ;  /* 0x000000ffff057224 */ /* 0x000fe400078e000f */
[----:B------:R-:W-:Y:S02]  /*16c0*/  I2FP.F32.U32 R6, R6 ;  /* 0x0000000600067245 */ /* 0x000fe40000201000 */
[----:B------:R-:W-:Y:S01]  /*16d0*/  FSETP.GT.AND P0, PT, R4, 0.5, PT ;  /* 0x3f0000000400780b */ /* 0x000fe20003f04000 */
[----:B------:R-:W-:Y:S02]  /*16e0*/  IMAD.MOV.U32 R4, RZ, RZ, R13 ;  /* 0x000000ffff047224 */ /* 0x000fe400078e000d */
[----:B------:R-:W-:Y:S01]  /*16f0*/  FFMA R6, R6, R9, 1.1641532182693481445e-10 ;  /* 0x2f00000006067423 */ /* 0x000fe20000000009 */
[----:B------:R-:W-:-:S04]  /*1700*/  SEL R9, R19, 0xffff, P0 ;  /* 0x0000ffff13097807 */ /* 0x000fc80000000000 */
[----:B------:R-:W-:Y:S01]  /*1710*/  FSETP.GT.AND P1, PT, R6, 0.5, PT ;  /* 0x3f0000000600780b */ /* 0x000fe20003f24000 */
[----:B------:R0:W-:Y:S03]  /*1720*/  STG.E.U8 desc[UR8][R16.64], R9 ;  /* 0x0000000910007986 */ /* 0x0001e6000c101108 */
[----:B------:R-:W-:-:S05]  /*1730*/  SEL R19, R19, 0xffff, P1 ;  /* 0x0000ffff13137807 */ /* 0x000fca0000800000 */
[----:B------:R0:W-:Y:S04]  /*1740*/  STG.E.U8 desc[UR8][R16.64+0x1], R19 ;  /* 0x0000011310007986 */ /* 0x0001e8000c101108 */
.L_x_106:
[----:B------:R-:W-:Y:S02]  /*1750*/  IMAD.MOV.U32 R6, RZ, RZ, R11 ;  /* 0x000000ffff067224 */ /* 0x000fe400078e000b */
[----:B0-----:R-:W-:Y:S01]  /*1760*/  IMAD.MOV.U32 R9, RZ, RZ, R10 ;  /* 0x000000ffff097224 */ /* 0x001fe200078e000a */
[----:B------:R-:W-:Y:S06]  /*1770*/  BRA.U UP1, `(.L_x_103) ;  /* 0x00000001015c7547 */ /* 0x000fec000b800000 */
[----:B------:R-:W-:Y:S01]  /*1780*/  SHF.R.U32.HI R5, RZ, 0x2, R18 ;  /* 0x00000002ff057819 */ /* 0x000fe20000011612 */
[----:B------:R-:W-:Y:S01]  /*1790*/  IMAD.SHL.U32 R4, R15, 0x10, RZ ;  /* 0x000000100f047824 */ /* 0x000fe200078e00ff */
[----:B------:R-:W0:Y:S01]  /*17a0*/  LDCU.64 UR6, c[0x0][0x388] ;  /* 0x00007100ff0677ac */ /* 0x000e220008000a00 */
[----:B------:R-:W-:Y:S01]  /*17b0*/  VIADD R8, R8, 0x587c5 ;  /* 0x000587c508087836 */ /* 0x000fe20000000000 */
[----:B------:R-:W-:Y:S01]  /*17c0*/  LOP3.LUT R5, R5, R18, RZ, 0x3c, !PT ;  /* 0x0000001205057212 */ /* 0x000fe200078e3cff */
[----:B------:R-:W-:Y:S02]  /*17d0*/  IMAD.MOV.U32 R7, RZ, RZ, 0x2f800000 ;  /* 0x2f800000ff077424 */ /* 0x000fe400078e00ff */
[----:B------:R-:W-:Y:S02]  /*17e0*/  VIADD R0, R0, UR4 ;  /* 0x0000000400007c36 */ /* 0x000fe40008000000 */
[----:B------:R-:W-:Y:S02]  /*17f0*/  IMAD.SHL.U32 R6, R5, 0x2, RZ ;  /* 0x0000000205067824 */ /* 0x000fe400078e00ff */
[----:B------:R-:W-:-:S02]  /*1800*/  IMAD.MOV.U32 R17, RZ, RZ, 0x1 ;  /* 0x00000001ff117424 */ /* 0x000fc400078e00ff */
[----:B------:R-:W-:Y:S01]  /*1810*/  IMAD.MOV.U32 R9, RZ, RZ, R14 ;  /* 0x000000ffff097224 */ /* 0x000fe200078e000e */
[----:B------:R-:W-:Y:S01]  /*1820*/  LOP3.LUT R4, R15, R4, R6, 0x96, !PT ;  /* 0x000000040f047212 */ /* 0x000fe200078e9606 */
[----:B------:R-:W-:-:S03]  /*1830*/  IMAD.MOV.U32 R6, RZ, RZ, R12 ;  /* 0x000000ffff067224 */ /* 0x000fc600078e000c */
[----:B------:R-:W-:Y:S02]  /*1840*/  LOP3.LUT R5, R4, R5, RZ, 0x3c, !PT ;  /* 0x0000000504057212 */ /* 0x000fe400078e3cff */
[----:B0-----:R-:W-:-:S03]  /*1850*/  IADD3 R10, P1, PT, R0, UR6, RZ ;  /* 0x00000006000a7c10 */ /* 0x001fc6000ff3e0ff */
[----:B------:R-:W-:Y:S01]  /*1860*/  IMAD.IADD R4, R5, 0x1, R8 ;  /* 0x0000000105047824 */ /* 0x000fe200078e0208 */
[----:B------:R-:W-:-:S04]  /*1870*/  LEA.HI.X.SX32 R11, R0, UR7, 0x1, P1 ;  /* 0x00000007000b7c11 */ /* 0x000fc800088f0eff */
[----:B------:R-:W-:-:S05]  /*1880*/  I2FP.F32.U32 R4, R4 ;  /* 0x0000000400047245 */ /* 0x000fca0000201000 */
[----:B------:R-:W-:Y:S01]  /*1890*/  FFMA R4, R4, R7, 1.1641532182693481445e-10 ;  /* 0x2f00000004047423 */ /* 0x000fe20000000007 */
[----:B------:R-:W-:-:S04]  /*18a0*/  IMAD.MOV.U32 R7, RZ, RZ, R13 ;  /* 0x000000ffff077224 */ /* 0x000fc800078e000d */
[----:B------:R-:W-:Y:S01]  /*18b0*/  FSETP.GT.AND P0, PT, R4, 0.5, PT ;  /* 0x3f0000000400780b */ /* 0x000fe20003f04000 */
[----:B------:R-:W-:-:S03]  /*18c0*/  IMAD.MOV.U32 R4, RZ, RZ, R15 ;  /* 0x000000ffff047224 */ /* 0x000fc600078e000f */
[----:B------:R-:W-:-:S05]  /*18d0*/  SEL R17, R17, 0xffff, P0 ;  /* 0x0000ffff11117807 */ /* 0x000fca0000000000 */
[----:B------:R1:W-:Y:S04]  /*18e0*/  STG.E.U8 desc[UR8][R10.64], R17 ;  /* 0x000000110a007986 */ /* 0x0003e8000c101108 */
.L_x_103:
[----:B-----5:R-:W-:Y:S04]  /*18f0*/  STG.E.64 desc[UR8][R2.64], R8 ;  /* 0x0000000802007986 */ /* 0x020fe8000c101b08 */
[----:B------:R-:W-:Y:S04]  /*1900*/  STG.E.64 desc[UR8][R2.64+0x8], R6 ;  /* 0x0000080602007986 */ /* 0x000fe8000c101b08 */
[----:B------:R-:W-:Y:S04]  /*1910*/  STG.E.64 desc[UR8][R2.64+0x10], R4 ;  /* 0x0000100402007986 */ /* 0x000fe8000c101b08 */
[----:B------:R-:W-:Y:S04]  /*1920*/  STG.E.64 desc[UR8][R2.64+0x18], RZ ;  /* 0x000018ff02007986 */ /* 0x000fe8000c101b08 */
[----:B------:R-:W-:Y:S04]  /*1930*/  STG.E desc[UR8][R2.64+0x20], RZ ;  /* 0x000020ff02007986 */ /* 0x000fe8000c101908 */
[----:B------:R-:W-:Y:S01]  /*1940*/  STG.E.64 desc[UR8][R2.64+0x28], RZ ;  /* 0x000028ff02007986 */ /* 0x000fe2000c101b08 */
[----:B------:R-:W-:Y:S05]  /*1950*/  EXIT ;  /* 0x000000000000794d */ /* 0x000fea0003800000 */
.L_x_107:
        /* <DEDUP_REMOVED lines=10> */
.L_x_111:


//--------------------- .nv.global.init           --------------------------
	.section	.nv.global.init,"aw",@progbits
	.align	4
.nv.global.init:
	.type		mrg32k3aM1SubSeq,@object
	.size		mrg32k3aM1SubSeq,(mrg32k3aM2SubSeq - mrg32k3aM1SubSeq)
mrg32k3aM1SubSeq:
        /* <DEDUP_REMOVED lines=126> */
	.type		mrg32k3aM2SubSeq,@object
	.size		mrg32k3aM2SubSeq,(mrg32k3aM1 - mrg32k3aM2SubSeq)
mrg32k3aM2SubSeq:
        /* <DEDUP_REMOVED lines=126> */
	.type		mrg32k3aM1,@object
	.size		mrg32k3aM1,(mrg32k3aM1Seq - mrg32k3aM1)
mrg32k3aM1:
        /* <DEDUP_REMOVED lines=144> */
	.type		mrg32k3aM1Seq,@object
	.size		mrg32k3aM1Seq,(mrg32k3aM2 - mrg32k3aM1Seq)
mrg32k3aM1Seq:
        /* <DEDUP_REMOVED lines=144> */
	.type		mrg32k3aM2,@object
	.size		mrg32k3aM2,(mrg32k3aM2Seq - mrg32k3aM2)
mrg32k3aM2:
        /* <DEDUP_REMOVED lines=144> */
	.type		mrg32k3aM2Seq,@object
	.size		mrg32k3aM2Seq,(precalc_xorwow_matrix - mrg32k3aM2Seq)
mrg32k3aM2Seq:
        /* <DEDUP_REMOVED lines=144> */
	.type		precalc_xorwow_matrix,@object
	.size		precalc_xorwow_matrix,(precalc_xorwow_offset_matrix - precalc_xorwow_matrix)
precalc_xorwow_matrix:
        /* <DEDUP_REMOVED lines=6400> */
	.type		precalc_xorwow_offset_matrix,@object
	.size		precalc_xorwow_offset_matrix,(.L_1 - precalc_xorwow_offset_matrix)
precalc_xorwow_offset_matrix:
        /* <DEDUP_REMOVED lines=6400> */
.L_1:


//--------------------- .nv.shared._Z16crossover_kerneliPaPiP17curandStateXORWOW --------------------------
	.section	.nv.shared._Z16crossover_kerneliPaPiP17curandStateXORWOW,"aw",@nobits
	.sectionflags	@""
	.align	16
.nv.shared._Z16crossover_kerneliPaPiP17curandStateXORWOW:
	.zero		1040


//--------------------- .nv.shared.reserved.0     --------------------------
	.section	.nv.shared.reserved.0,"aw",@nobits
	.weak		__nv_reservedSMEM_offset_0_alias
	.size		__nv_reservedSMEM_offset_0_alias, 0, 64
	.other		__nv_reservedSMEM_offset_0_alias,@"STO_CUDA_RESERVED_SHARED STV_DEFAULT"
__nv_reservedSMEM_offset_0_alias:
	.zero		0
	.zero		64


//--------------------- .nv.shared._Z11tabu_kerneliiPaP17curandStateXORWOW --------------------------
	.section	.nv.shared._Z11tabu_kerneliiPaP17curandStateXORWOW,"aw",@nobits
	.sectionflags	@""
	.align	16
.nv.shared._Z11tabu_kerneliiPaP17curandStateXORWOW:
	.zero		1152


//--------------------- .nv.shared._Z13verify_kerneliPaPx --------------------------
	.section	.nv.shared._Z13verify_kerneliPaPx,"aw",@nobits
	.sectionflags	@""
	.align	16
.nv.shared._Z13verify_kerneliPaPx:
	.zero		1552


//--------------------- .nv.shared._Z11init_kerneliiPaP17curandStateXORWOWm --------------------------
	.section	.nv.shared._Z11init_kerneliiPaP17curandStateXORWOWm,"aw",@nobits
	.sectionflags	@""
	.align	16
	.zero		1024


//--------------------- .nv.constant0._Z16crossover_kerneliPaPiP17curandStateXORWOW --------------------------
	.section	.nv.constant0._Z16crossover_kerneliPaPiP17curandStateXORWOW,"a",@progbits
	.sectionflags	@""
	.align	4
.nv.constant0._Z16crossover_kerneliPaPiP17curandStateXORWOW:
	.zero		928


//--------------------- .nv.constant0._Z11tabu_kerneliiPaP17curandStateXORWOW --------------------------
	.section	.nv.constant0._Z11tabu_kerneliiPaP17curandStateXORWOW,"a",@progbits
	.sectionflags	@""
	.align	4
.nv.constant0._Z11tabu_kerneliiPaP17curandStateXORWOW:
	.zero		920


//--------------------- .nv.constant0._Z13verify_kerneliPaPx --------------------------
	.section	.nv.constant0._Z13verify_kerneliPaPx,"a",@progbits
	.sectionflags	@""
	.align	4
.nv.constant0._Z13verify_kerneliPaPx:
	.zero		920


//--------------------- .nv.constant0._Z11init_kerneliiPaP17curandStateXORWOWm --------------------------
	.section	.nv.constant0._Z11init_kerneliiPaP17curandStateXORWOWm,"a",@progbits
	.sectionflags	@""
	.align	4
.nv.constant0._Z11init_kerneliiPaP17curandStateXORWOWm:
	.zero		928


//--------------------- SYMBOLS --------------------------

	.type		.nv.reservedSmem.offset0,@object
	.size		.nv.reservedSmem.offset0,0x4
	.type		.nv.reservedSmem.cap,@object
	.size		.nv.reservedSmem.cap,0x4
